	.target	sm_90a

	.elftype	@"ET_EXEC"


//--------------------- .note.nv.tkinfo           --------------------------
	.section	.note.nv.tkinfo,"",@"SHT_NOTE"
	.sectionflags	@"SHF_NOTE_NV_TKINFO"
	.tkinfo
        /*0018*/ 	.word	0x00000002
        /*0030*/ 	.string	""
        /*0030*/ 	.string	"ptxas"
        /*0030*/ 	.string	"Cuda compilation tools, release 13.0, V13.0.88"
        /*0030*/ 	.string	"Build cuda_13.0.r13.0/compiler.36424714_0"
        /*0030*/ 	.string	"-arch sm_90a -m 64 "



//--------------------- .note.nv.cuinfo           --------------------------
	.section	.note.nv.cuinfo,"",@"SHT_NOTE"
	.sectionflags	@"SHF_NOTE_NV_CUINFO"
        /*0018*/ 	.short	0x0002
        /*001a*/ 	.short	0x005a
        /*001c*/ 	.short	0x0082
	.zero		2


//--------------------- .nv.info                  --------------------------
	.section	.nv.info,"",@"SHT_CUDA_INFO"
	.align	4


	//----- nvinfo : EIATTR_REGCOUNT
	.align		4
        /*0000*/ 	.byte	0x04, 0x2f
        /*0002*/ 	.short	(.L_16 - .L_15)
	.align		4
.L_15:
        /*0004*/ 	.word	index@(_ZN7cutlass13device_kernelINS_4fmha6kernel28FmhaKernelTmaWarpSpecializedINS1_10collective30FmhaMainloopTmaWarpSpecializedINS_6half_tEffN4cute5tupleIJNS7_1CILi128EEESA_NS9_ILi96EEEEEENS8_IJiNS9_ILi1EEENS8_IJiiEEEEEESF_SF_NS4_14ResidualFusionEJEEENS4_15FmhaFwdEpilogueIS6_fNS8_IJNS9_ILi64EEESB_SA_EEEEENS2_23IndividualTileSchedulerEJEEEEEvNT_6ParamsE)
        /*0008*/ 	.word	0x000000a8


	//----- nvinfo : EIATTR_FRAME_SIZE
	.align		4
.L_16:
        /*000c*/ 	.byte	0x04, 0x11
        /*000e*/ 	.short	(.L_18 - .L_17)
	.align		4
.L_17:
        /*0010*/ 	.word	index@($__internal_0_$__cuda_sm20_rcp_rn_f32_slowpath)
        /*0014*/ 	.word	0x00000000


	//----- nvinfo : EIATTR_FRAME_SIZE
	.align		4
.L_18:
        /*0018*/ 	.byte	0x04, 0x11
        /*001a*/ 	.short	(.L_20 - .L_19)
	.align		4
.L_19:
        /*001c*/ 	.word	index@(_ZN7cutlass13device_kernelINS_4fmha6kernel28FmhaKernelTmaWarpSpecializedINS1_10collective30FmhaMainloopTmaWarpSpecializedINS_6half_tEffN4cute5tupleIJNS7_1CILi128EEESA_NS9_ILi96EEEEEENS8_IJiNS9_ILi1EEENS8_IJiiEEEEEESF_SF_NS4_14ResidualFusionEJEEENS4_15FmhaFwdEpilogueIS6_fNS8_IJNS9_ILi64EEESB_SA_EEEEENS2_23IndividualTileSchedulerEJEEEEEvNT_6ParamsE)
        /*0020*/ 	.word	0x00000000


	//----- nvinfo : EIATTR_MIN_STACK_SIZE
	.align		4
.L_20:
        /*0024*/ 	.byte	0x04, 0x12
        /*0026*/ 	.short	(.L_22 - .L_21)
	.align		4
.L_21:
        /*0028*/ 	.word	index@(_ZN7cutlass13device_kernelINS_4fmha6kernel28FmhaKernelTmaWarpSpecializedINS1_10collective30FmhaMainloopTmaWarpSpecializedINS_6half_tEffN4cute5tupleIJNS7_1CILi128EEESA_NS9_ILi96EEEEEENS8_IJiNS9_ILi1EEENS8_IJiiEEEEEESF_SF_NS4_14ResidualFusionEJEEENS4_15FmhaFwdEpilogueIS6_fNS8_IJNS9_ILi64EEESB_SA_EEEEENS2_23IndividualTileSchedulerEJEEEEEvNT_6ParamsE)
        /*002c*/ 	.word	0x00000000
.L_22:


//--------------------- .nv.compat                --------------------------
	.section	.nv.compat,"",@"SHT_CUDA_COMPAT_INFO"
	.align	4
        /*0000*/ 	.byte	0x02, 0x09, 0x01, 0x00, 0x02, 0x02, 0x04, 0x00, 0x02, 0x05, 0x05, 0x00, 0x03, 0x07, 0x01, 0x01
        /*0010*/ 	.byte	0x02, 0x03, 0x01, 0x00, 0x02, 0x06, 0x01, 0x00, 0x04, 0x0b, 0x08, 0x00, 0x00, 0x00, 0x00, 0x00
        /*0020*/ 	.byte	0x00, 0x00, 0x00, 0x00


//--------------------- .nv.info._ZN7cutlass13device_kernelINS_4fmha6kernel28FmhaKernelTmaWarpSpecializedINS1_10collective30FmhaMainloopTmaWarpSpecializedINS_6half_tEffN4cute5tupleIJNS7_1CILi128EEESA_NS9_ILi96EEEEEENS8_IJiNS9_ILi1EEENS8_IJiiEEEEEESF_SF_NS4_14ResidualFusionEJEEENS4_15FmhaFwdEpilogueIS6_fNS8_IJNS9_ILi64EEESB_SA_EEEEENS2_23IndividualTileSchedulerEJEEEEEvNT_6ParamsE --------------------------
	.section	.nv.info._ZN7cutlass13device_kernelINS_4fmha6kernel28FmhaKernelTmaWarpSpecializedINS1_10collective30FmhaMainloopTmaWarpSpecializedINS_6half_tEffN4cute5tupleIJNS7_1CILi128EEESA_NS9_ILi96EEEEEENS8_IJiNS9_ILi1EEENS8_IJiiEEEEEESF_SF_NS4_14ResidualFusionEJEEENS4_15FmhaFwdEpilogueIS6_fNS8_IJNS9_ILi64EEESB_SA_EEEEENS2_23IndividualTileSchedulerEJEEEEEvNT_6ParamsE,"",@"SHT_CUDA_INFO"
	.sectionflags	@""
	.align	4


	//----- nvinfo : EIATTR_CUDA_API_VERSION
	.align		4
        /*0000*/ 	.byte	0x04, 0x37
        /*0002*/ 	.short	(.L_24 - .L_23)
.L_23:
        /*0004*/ 	.word	0x00000082


	//----- nvinfo : EIATTR_KPARAM_INFO
	.align		4
.L_24:
        /*0008*/ 	.byte	0x04, 0x17
        /*000a*/ 	.short	(.L_26 - .L_25)
.L_25:
        /*000c*/ 	.word	0x00000000
        /*0010*/ 	.short	0x0000
        /*0012*/ 	.short	0x0070
        /*0014*/ 	.byte	0x00, 0xf0, 0x01, 0x20


	//----- nvinfo : EIATTR_SPARSE_MMA_MASK
	.align		4
.L_26:
        /*0018*/ 	.byte	0x03, 0x50
        /*001a*/ 	.short	0x0000


	//----- nvinfo : EIATTR_MAXREG_COUNT
	.align		4
        /*001c*/ 	.byte	0x03, 0x1b
        /*001e*/ 	.short	0x00a8


	//----- nvinfo : EIATTR_NUM_BARRIERS
	.align		4
        /*0020*/ 	.byte	0x02, 0x4c
        /*0022*/ 	.byte	0x02
	.zero		1


	//----- nvinfo : EIATTR_EXTERNS
	.align		4
        /*0024*/ 	.byte	0x04, 0x0f
        /*0026*/ 	.short	(.L_28 - .L_27)


	//   ....[0]....
	.align		4
.L_27:
        /*0028*/ 	.word	index@(__assertfail)


	//----- nvinfo : EIATTR_MERCURY_ISA_VERSION
	.align		4
.L_28:
        /*002c*/ 	.byte	0x03, 0x5f
        /*002e*/ 	.short	0x0101


	//----- nvinfo : EIATTR_INT_WARP_WIDE_INSTR_OFFSETS
	.align		4
        /*0030*/ 	.byte	0x04, 0x31
        /*0032*/ 	.short	(.L_30 - .L_29)


	//   ....[0]....
.L_29:
        /*0034*/ 	.word	0x000006f0


	//   ....[1]....
        /*0038*/ 	.word	0x00000700


	//   ....[2]....
        /*003c*/ 	.word	0x00000710


	//   ....[3]....
        /*0040*/ 	.word	0x00000720


	//   ....[4]....
        /*0044*/ 	.word	0x00000790


	//----- nvinfo : EIATTR_COOP_GROUP_MASK_REGIDS
	.align		4
.L_30:
        /*0048*/ 	.byte	0x04, 0x29
        /*004a*/ 	.short	(.L_32 - .L_31)


	//   ....[0]....
.L_31:
        /*004c*/ 	.word	0xffffffff


	//   ....[1]....
        /*0050*/ 	.word	0xffffffff


	//   ....[2]....
        /*0054*/ 	.word	0xffffffff


	//   ....[3]....
        /*0058*/ 	.word	0xffffffff


	//   ....[4]....
        /*005c*/ 	.word	0xffffffff


	//   ....[5]....
        /*0060*/ 	.word	0xffffffff


	//   ....[6]....
        /*0064*/ 	.word	0xffffffff


	//   ....[7]....
        /*0068*/ 	.word	0xffffffff


	//   ....[8]....
        /*006c*/ 	.word	0xffffffff


	//   ....[9]....
        /*0070*/ 	.word	0xffffffff


	//   ....[10]....
        /*0074*/ 	.word	0xffffffff


	//   ....[11]....
        /*0078*/ 	.word	0xffffffff


	//   ....[12]....
        /*007c*/ 	.word	0xffffffff


	//   ....[13]....
        /*0080*/ 	.word	0xffffffff


	//   ....[14]....
        /*0084*/ 	.word	0xffffffff


	//   ....[15]....
        /*0088*/ 	.word	0xffffffff


	//   ....[16]....
        /*008c*/ 	.word	0xffffffff


	//   ....[17]....
        /*0090*/ 	.word	0xffffffff


	//   ....[18]....
        /*0094*/ 	.word	0xffffffff


	//   ....[19]....
        /*0098*/ 	.word	0xffffffff


	//   ....[20]....
        /*009c*/ 	.word	0xffffffff


	//   ....[21]....
        /*00a0*/ 	.word	0xffffffff


	//----- nvinfo : EIATTR_COOP_GROUP_INSTR_OFFSETS
	.align		4
.L_32:
        /*00a4*/ 	.byte	0x04, 0x28
        /*00a6*/ 	.short	(.L_34 - .L_33)


	//   ....[0]....
.L_33:
        /*00a8*/ 	.word	0x00000050


	//   ....[1]....
        /*00ac*/ 	.word	0x00000080


	//   ....[2]....
        /*00b0*/ 	.word	0x000001b0


	//   ....[3]....
        /*00b4*/ 	.word	0x00000370


	//   ....[4]....
        /*00b8*/ 	.word	0x00000530


	//   ....[5]....
        /*00bc*/ 	.word	0x00000690


	//   ....[6]....
        /*00c0*/ 	.word	0x00001ee0


	//   ....[7]....
        /*00c4*/ 	.word	0x00001fc0


	//   ....[8]....
        /*00c8*/ 	.word	0x00002000


	//   ....[9]....
        /*00cc*/ 	.word	0x00002090


	//   ....[10]....
        /*00d0*/ 	.word	0x000047f0


	//   ....[11]....
        /*00d4*/ 	.word	0x00004810


	//   ....[12]....
        /*00d8*/ 	.word	0x000050b0


	//   ....[13]....
        /*00dc*/ 	.word	0x00005200


	//   ....[14]....
        /*00e0*/ 	.word	0x00007a70


	//   ....[15]....
        /*00e4*/ 	.word	0x00007b70


	//   ....[16]....
        /*00e8*/ 	.word	0x00008380


	//   ....[17]....
        /*00ec*/ 	.word	0x000084a0


	//   ....[18]....
        /*00f0*/ 	.word	0x0000a130


	//   ....[19]....
        /*00f4*/ 	.word	0x0000a170


	//   ....[20]....
        /*00f8*/ 	.word	0x0000a1c0


	//   ....[21]....
        /*00fc*/ 	.word	0x0000a1d0


	//----- nvinfo : EIATTR_REG_RECONFIG
	.align		4
.L_34:
        /*0100*/ 	.byte	0x01, 0x54
	.zero		2


	//----- nvinfo : EIATTR_SYSCALL_OFFSETS
	.align		4
        /*0104*/ 	.byte	0x04, 0x46
        /*0106*/ 	.short	(.L_36 - .L_35)


	//   ....[0]....
.L_35:
        /*0108*/ 	.word	0x0000ac90


	//   ....[1]....
        /*010c*/ 	.word	0x0000adf0


	//----- nvinfo : EIATTR_MBARRIER_INSTR_OFFSETS
	.align		4
.L_36:
        /*0110*/ 	.byte	0x04, 0x39
        /*0112*/ 	.short	(.L_38 - .L_37)


	//   ....[0]....
.L_37:
        /*0114*/ 	.word	0x00000320
        /*0118*/ 	.word	0x000000ff
        /*011c*/ 	.word	0x00024050
        /*0120*/ 	.short	0x0100
        /*0122*/ 	.byte	0x06
	.zero		1


	//   ....[1]....
        /*0124*/ 	.word	0x00000330
        /*0128*/ 	.word	0x000000ff
        /*012c*/ 	.word	0x00024060
        /*0130*/ 	.short	0x0100
        /*0132*/ 	.byte	0x06
	.zero		1


	//   ....[2]....
        /*0134*/ 	.word	0x00000340
        /*0138*/ 	.word	0x000000ff
        /*013c*/ 	.word	0x00024058
        /*0140*/ 	.short	0x0100
        /*0142*/ 	.byte	0x06
	.zero		1


	//   ....[3]....
        /*0144*/ 	.word	0x00000350
        /*0148*/ 	.word	0x000000ff
        /*014c*/ 	.word	0x00024068
        /*0150*/ 	.short	0x0100
        /*0152*/ 	.byte	0x06
	.zero		1


	//   ....[4]....
        /*0154*/ 	.word	0x00000480
        /*0158*/ 	.word	0x000000ff
        /*015c*/ 	.word	0x00024000
        /*0160*/ 	.short	0x0100
        /*0162*/ 	.byte	0x06
	.zero		1


	//   ....[5]....
        /*0164*/ 	.word	0x00000490
        /*0168*/ 	.word	0x000000ff
        /*016c*/ 	.word	0x00024028
        /*0170*/ 	.short	0x0100
        /*0172*/ 	.byte	0x06
	.zero		1


	//   ....[6]....
        /*0174*/ 	.word	0x000004a0
        /*0178*/ 	.word	0x000000ff
        /*017c*/ 	.word	0x00024008
        /*0180*/ 	.short	0x0100
        /*0182*/ 	.byte	0x06
	.zero		1


	//   ....[7]....
        /*0184*/ 	.word	0x000004b0
        /*0188*/ 	.word	0x000000ff
        /*018c*/ 	.word	0x00024030
        /*0190*/ 	.short	0x0100
        /*0192*/ 	.byte	0x06
	.zero		1


	//   ....[8]....
        /*0194*/ 	.word	0x000004c0
        /*0198*/ 	.word	0x000000ff
        /*019c*/ 	.word	0x00024010
        /*01a0*/ 	.short	0x0100
        /*01a2*/ 	.byte	0x06
	.zero		1


	//   ....[9]....
        /*01a4*/ 	.word	0x000004d0
        /*01a8*/ 	.word	0x000000ff
        /*01ac*/ 	.word	0x00024038
        /*01b0*/ 	.short	0x0100
        /*01b2*/ 	.byte	0x06
	.zero		1


	//   ....[10]....
        /*01b4*/ 	.word	0x000004e0
        /*01b8*/ 	.word	0x000000ff
        /*01bc*/ 	.word	0x00024018
        /*01c0*/ 	.short	0x0100
        /*01c2*/ 	.byte	0x06
	.zero		1


	//   ....[11]....
        /*01c4*/ 	.word	0x000004f0
        /*01c8*/ 	.word	0x000000ff
        /*01cc*/ 	.word	0x00024040
        /*01d0*/ 	.short	0x0100
        /*01d2*/ 	.byte	0x06
	.zero		1


	//   ....[12]....
        /*01d4*/ 	.word	0x00000500
        /*01d8*/ 	.word	0x000000ff
        /*01dc*/ 	.word	0x00024020
        /*01e0*/ 	.short	0x0100
        /*01e2*/ 	.byte	0x06
	.zero		1


	//   ....[13]....
        /*01e4*/ 	.word	0x00000510
        /*01e8*/ 	.word	0x000000ff
        /*01ec*/ 	.word	0x00024048
        /*01f0*/ 	.short	0x0100
        /*01f2*/ 	.byte	0x06
	.zero		1


	//   ....[14]....
        /*01f4*/ 	.word	0x00000640
        /*01f8*/ 	.word	0x000000ff
        /*01fc*/ 	.word	0x00024070
        /*0200*/ 	.short	0x0100
        /*0202*/ 	.byte	0x06
	.zero		1


	//   ....[15]....
        /*0204*/ 	.word	0x00000650
        /*0208*/ 	.word	0x000000ff
        /*020c*/ 	.word	0x00024080
        /*0210*/ 	.short	0x0100
        /*0212*/ 	.byte	0x06
	.zero		1


	//   ....[16]....
        /*0214*/ 	.word	0x00000660
        /*0218*/ 	.word	0x000000ff
        /*021c*/ 	.word	0x00024078
        /*0220*/ 	.short	0x0100
        /*0222*/ 	.byte	0x06
	.zero		1


	//   ....[17]....
        /*0224*/ 	.word	0x00000670
        /*0228*/ 	.word	0x000000ff
        /*022c*/ 	.word	0x00024088
        /*0230*/ 	.short	0x0100
        /*0232*/ 	.byte	0x06
	.zero		1


	//   ....[18]....
        /*0234*/ 	.word	0x000007b0
        /*0238*/ 	.word	0x000000ff
        /*023c*/ 	.word	0x00024090
        /*0240*/ 	.short	0x0100
        /*0242*/ 	.byte	0x06
	.zero		1


	//   ....[19]....
        /*0244*/ 	.word	0x000007c0
        /*0248*/ 	.word	0x000000ff
        /*024c*/ 	.word	0x00024098
        /*0250*/ 	.short	0x0100
        /*0252*/ 	.byte	0x06
	.zero		1


	//   ....[20]....
        /*0254*/ 	.word	0x000007d0
        /*0258*/ 	.word	0x000000ff
        /*025c*/ 	.word	0x000240a0
        /*0260*/ 	.short	0x0100
        /*0262*/ 	.byte	0x06
	.zero		1


	//   ....[21]....
        /*0264*/ 	.word	0x000007e0
        /*0268*/ 	.word	0x000000ff
        /*026c*/ 	.word	0x000240a8
        /*0270*/ 	.short	0x0100
        /*0272*/ 	.byte	0x06
	.zero		1


	//   ....[22]....
        /*0274*/ 	.word	0x000008e0
        /*0278*/ 	.word	0x000000ff
        /*027c*/ 	.word	0x000240c0
        /*0280*/ 	.short	0x0100
        /*0282*/ 	.byte	0x06
	.zero		1


	//   ....[23]....
        /*0284*/ 	.word	0x000008f0
        /*0288*/ 	.word	0x000000ff
        /*028c*/ 	.word	0x000240d8
        /*0290*/ 	.short	0x0100
        /*0292*/ 	.byte	0x06
	.zero		1


	//   ....[24]....
        /*0294*/ 	.word	0x00000900
        /*0298*/ 	.word	0x000000ff
        /*029c*/ 	.word	0x000240c8
        /*02a0*/ 	.short	0x0100
        /*02a2*/ 	.byte	0x06
	.zero		1


	//   ....[25]....
        /*02a4*/ 	.word	0x00000910
        /*02a8*/ 	.word	0x000000ff
        /*02ac*/ 	.word	0x000240e0
        /*02b0*/ 	.short	0x0100
        /*02b2*/ 	.byte	0x06
	.zero		1


	//   ....[26]....
        /*02b4*/ 	.word	0x00000920
        /*02b8*/ 	.word	0x000000ff
        /*02bc*/ 	.word	0x000240d0
        /*02c0*/ 	.short	0x0100
        /*02c2*/ 	.byte	0x06
	.zero		1


	//   ....[27]....
        /*02c4*/ 	.word	0x00000930
        /*02c8*/ 	.word	0x000000ff
        /*02cc*/ 	.word	0x000240e8
        /*02d0*/ 	.short	0x0100
        /*02d2*/ 	.byte	0x06
	.zero		1


	//   ....[28]....
        /*02d4*/ 	.word	0x00000db0
        /*02d8*/ 	.word	0x000000ff
        /*02dc*/ 	.word	0x00024050
        /*02e0*/ 	.short	0x010a
        /*02e2*/ 	.byte	0x08
	.zero		1


	//   ....[29]....
        /*02e4*/ 	.word	0x00000e30
        /*02e8*/ 	.word	0x000000ff
        /*02ec*/ 	.word	0x00024000
        /*02f0*/ 	.short	0x010a
        /*02f2*/ 	.byte	0x24
	.zero		1


	//   ....[30]....
        /*02f4*/ 	.word	0x00000e80
        /*02f8*/ 	.word	0x000000ff
        /*02fc*/ 	.word	0xfffffff8
        /*0300*/ 	.short	0x010a
        /*0302*/ 	.byte	0x20
	.zero		1


	//   ....[31]....
        /*0304*/ 	.word	0x00003ce0
        /*0308*/ 	.word	0x00000019
        /*030c*/ 	.word	0x00000000
        /*0310*/ 	.short	0x0101
        /*0312*/ 	.byte	0x21
	.zero		1


	//   ....[32]....
        /*0314*/ 	.word	0x00003ec0
        /*0318*/ 	.word	0x000000ff
        /*031c*/ 	.word	0x00024008
        /*0320*/ 	.short	0x010a
        /*0322*/ 	.byte	0x24
	.zero		1


	//   ....[33]....
        /*0324*/ 	.word	0x000041f0
        /*0328*/ 	.word	0x000000ff
        /*032c*/ 	.word	0x00000000
        /*0330*/ 	.short	0x0101
        /*0332*/ 	.byte	0x07
	.zero		1


	//   ....[34]....
        /*0334*/ 	.word	0x00004360
        /*0338*/ 	.word	0x000000ff
        /*033c*/ 	.word	0x00024000
        /*0340*/ 	.short	0x010a
        /*0342*/ 	.byte	0x0a
	.zero		1


	//   ....[35]....
        /*0344*/ 	.word	0x00006400
        /*0348*/ 	.word	0x000000ff
        /*034c*/ 	.word	0x00024000
        /*0350*/ 	.short	0x010a
        /*0352*/ 	.byte	0x07
	.zero		1


	//   ....[36]....
        /*0354*/ 	.word	0x000068c0
        /*0358*/ 	.word	0x000000ff
        /*035c*/ 	.word	0x00024000
        /*0360*/ 	.short	0x010a
        /*0362*/ 	.byte	0x07
	.zero		1


	//   ....[37]....
        /*0364*/ 	.word	0x00006be0
        /*0368*/ 	.word	0x000000ff
        /*036c*/ 	.word	0x00000000
        /*0370*/ 	.short	0x0101
        /*0372*/ 	.byte	0x07
	.zero		1


	//   ....[38]....
        /*0374*/ 	.word	0x00006c90
        /*0378*/ 	.word	0x000000ff
        /*037c*/ 	.word	0x00000000
        /*0380*/ 	.short	0x0101
        /*0382*/ 	.byte	0x04
	.zero		1


	//   ....[39]....
        /*0384*/ 	.word	0x00006e40
        /*0388*/ 	.word	0x000000ff
        /*038c*/ 	.word	0x00024000
        /*0390*/ 	.short	0x010a
        /*0392*/ 	.byte	0x0a
	.zero		1


	//   ....[40]....
        /*0394*/ 	.word	0x000096d0
        /*0398*/ 	.word	0x000000ff
        /*039c*/ 	.word	0x00024000
        /*03a0*/ 	.short	0x010a
        /*03a2*/ 	.byte	0x07
	.zero		1


	//   ....[41]....
        /*03a4*/ 	.word	0x00009c50
        /*03a8*/ 	.word	0x000000ff
        /*03ac*/ 	.word	0x00024000
        /*03b0*/ 	.short	0x010a
        /*03b2*/ 	.byte	0x07
	.zero		1


	//   ....[42]....
        /*03b4*/ 	.word	0x00009f70
        /*03b8*/ 	.word	0x000000ff
        /*03bc*/ 	.word	0x00000000
        /*03c0*/ 	.short	0x0101
        /*03c2*/ 	.byte	0x07
	.zero		1


	//   ....[43]....
        /*03c4*/ 	.word	0x0000a020
        /*03c8*/ 	.word	0x000000ff
        /*03cc*/ 	.word	0x00000000
        /*03d0*/ 	.short	0x0101
        /*03d2*/ 	.byte	0x04
	.zero		1


	//   ....[44]....
        /*03d4*/ 	.word	0x0000a740
        /*03d8*/ 	.word	0x000000ff
        /*03dc*/ 	.word	0x00000008
        /*03e0*/ 	.short	0x010a
        /*03e2*/ 	.byte	0x20
	.zero		1


	//   ....[45]....
        /*03e4*/ 	.word	0x0000b900
        /*03e8*/ 	.word	0x00000000
        /*03ec*/ 	.word	0x00024090
        /*03f0*/ 	.short	0x0101
        /*03f2*/ 	.byte	0x24
	.zero		1


	//   ....[46]....
        /*03f4*/ 	.word	0x0000ba50
        /*03f8*/ 	.word	0x00000004
        /*03fc*/ 	.word	0x00024060
        /*0400*/ 	.short	0x010a
        /*0402*/ 	.byte	0x3f
	.zero		1


	//   ....[47]....
        /*0404*/ 	.word	0x0000bd70
        /*0408*/ 	.word	0x00000005
        /*040c*/ 	.word	0x00024028
        /*0410*/ 	.short	0x010a
        /*0412*/ 	.byte	0x3f
	.zero		1


	//   ....[48]....
        /*0414*/ 	.word	0x0000c090
        /*0418*/ 	.word	0x00000005
        /*041c*/ 	.word	0x00024060
        /*0420*/ 	.short	0x010a
        /*0422*/ 	.byte	0x3f
	.zero		1


	//   ....[49]....
        /*0424*/ 	.word	0x0000c3e0
        /*0428*/ 	.word	0x00000004
        /*042c*/ 	.word	0x00024028
        /*0430*/ 	.short	0x010a
        /*0432*/ 	.byte	0x3f
	.zero		1


	//   ....[50]....
        /*0434*/ 	.word	0x0000c7f0
        /*0438*/ 	.word	0x00000006
        /*043c*/ 	.word	0x00024028
        /*0440*/ 	.short	0x010a
        /*0442*/ 	.byte	0x3f
	.zero		1


	//   ....[51]....
        /*0444*/ 	.word	0x0000cb40
        /*0448*/ 	.word	0x00000006
        /*044c*/ 	.word	0x00024028
        /*0450*/ 	.short	0x010a
        /*0452*/ 	.byte	0x3f
	.zero		1


	//   ....[52]....
        /*0454*/ 	.word	0x0000ce80
        /*0458*/ 	.word	0x00000005
        /*045c*/ 	.word	0x00024050
        /*0460*/ 	.short	0x010a
        /*0462*/ 	.byte	0x3f
	.zero		1


	//   ....[53]....
        /*0464*/ 	.word	0x0000cee0
        /*0468*/ 	.word	0x00000005
        /*046c*/ 	.word	0x00024000
        /*0470*/ 	.short	0x010a
        /*0472*/ 	.byte	0x3f
	.zero		1


	//   ....[54]....
        /*0474*/ 	.word	0x0000cf40
        /*0478*/ 	.word	0x00000005
        /*047c*/ 	.word	0xfffffff8
        /*0480*/ 	.short	0x010a
        /*0482*/ 	.byte	0x3f
	.zero		1


	//   ....[55]....
        /*0484*/ 	.word	0x0000cfa0
        /*0488*/ 	.word	0x00000009
        /*048c*/ 	.word	0x00024008
        /*0490*/ 	.short	0x010a
        /*0492*/ 	.byte	0x3f
	.zero		1


	//   ....[56]....
        /*0494*/ 	.word	0x0000d000
        /*0498*/ 	.word	0x00000005
        /*049c*/ 	.word	0x00024000
        /*04a0*/ 	.short	0x010a
        /*04a2*/ 	.byte	0x3f
	.zero		1


	//   ....[57]....
        /*04a4*/ 	.word	0x0000d060
        /*04a8*/ 	.word	0x00000008
        /*04ac*/ 	.word	0x00024000
        /*04b0*/ 	.short	0x010a
        /*04b2*/ 	.byte	0x3f
	.zero		1


	//   ....[58]....
        /*04b4*/ 	.word	0x0000d0c0
        /*04b8*/ 	.word	0x00000005
        /*04bc*/ 	.word	0x00024000
        /*04c0*/ 	.short	0x010a
        /*04c2*/ 	.byte	0x3f
	.zero		1


	//   ....[59]....
        /*04c4*/ 	.word	0x0000d120
        /*04c8*/ 	.word	0x00000009
        /*04cc*/ 	.word	0x00024000
        /*04d0*/ 	.short	0x010a
        /*04d2*/ 	.byte	0x3f
	.zero		1


	//   ....[60]....
        /*04d4*/ 	.word	0x0000d180
        /*04d8*/ 	.word	0x00000003
        /*04dc*/ 	.word	0x00000008
        /*04e0*/ 	.short	0x010a
        /*04e2*/ 	.byte	0x3f
	.zero		1


	//   ....[61]....
        /*04e4*/ 	.word	0x0000d1d0
        /*04e8*/ 	.word	0x00000004
        /*04ec*/ 	.word	0x00024060
        /*04f0*/ 	.short	0x010a
        /*04f2*/ 	.byte	0x3f
	.zero		1


	//   ....[62]....
        /*04f4*/ 	.word	0x0000d220
        /*04f8*/ 	.word	0x00000005
        /*04fc*/ 	.word	0x00024028
        /*0500*/ 	.short	0x010a
        /*0502*/ 	.byte	0x3f
	.zero		1


	//   ....[63]....
        /*0504*/ 	.word	0x0000d270
        /*0508*/ 	.word	0x00000005
        /*050c*/ 	.word	0x00024060
        /*0510*/ 	.short	0x010a
        /*0512*/ 	.byte	0x3f
	.zero		1


	//   ....[64]....
        /*0514*/ 	.word	0x0000d2c0
        /*0518*/ 	.word	0x00000004
        /*051c*/ 	.word	0x00024028
        /*0520*/ 	.short	0x010a
        /*0522*/ 	.byte	0x3f
	.zero		1


	//   ....[65]....
        /*0524*/ 	.word	0x0000d310
        /*0528*/ 	.word	0x00000006
        /*052c*/ 	.word	0x00024028
        /*0530*/ 	.short	0x010a
        /*0532*/ 	.byte	0x3f
	.zero		1


	//   ....[66]....
        /*0534*/ 	.word	0x0000d360
        /*0538*/ 	.word	0x00000006
        /*053c*/ 	.word	0x00024028
        /*0540*/ 	.short	0x010a
        /*0542*/ 	.byte	0x3f
	.zero		1


	//----- nvinfo : EIATTR_NUM_MBARRIERS
	.align		4
.L_38:
        /*0544*/ 	.byte	0x03, 0x38
        /*0546*/ 	.short	0x001c


	//----- nvinfo : EIATTR_EXIT_INSTR_OFFSETS
	.align		4
        /*0548*/ 	.byte	0x04, 0x1c
        /*054a*/ 	.short	(.L_40 - .L_39)


	//   ....[0]....
.L_39:
        /*054c*/ 	.word	0x000009d0


	//   ....[1]....
        /*0550*/ 	.word	0x0000b910


	//   ....[2]....
        /*0554*/ 	.word	0x0000b950


	//   ....[3]....
        /*0558*/ 	.word	0x0000c6c0


	//   ....[4]....
        /*055c*/ 	.word	0x0000ce60


	//----- nvinfo : EIATTR_MAX_THREADS
	.align		4
.L_40:
        /*0560*/ 	.byte	0x04, 0x05
        /*0562*/ 	.short	(.L_42 - .L_41)
.L_41:
        /*0564*/ 	.word	0x00000180
        /*0568*/ 	.word	0x00000001
        /*056c*/ 	.word	0x00000001


	//----- nvinfo : EIATTR_CRS_STACK_SIZE
	.align		4
.L_42:
        /*0570*/ 	.byte	0x04, 0x1e
        /*0572*/ 	.short	(.L_44 - .L_43)
.L_43:
        /*0574*/ 	.word	0x00000000


	//----- nvinfo : EIATTR_CBANK_PARAM_SIZE
	.align		4
.L_44:
        /*0578*/ 	.byte	0x03, 0x19
        /*057a*/ 	.short	0x0870


	//----- nvinfo : EIATTR_PARAM_CBANK
	.align		4
        /*057c*/ 	.byte	0x04, 0x0a
        /*057e*/ 	.short	(.L_46 - .L_45)
	.align		4
.L_45:
        /*0580*/ 	.word	index@(.nv.constant0._ZN7cutlass13device_kernelINS_4fmha6kernel28FmhaKernelTmaWarpSpecializedINS1_10collective30FmhaMainloopTmaWarpSpecializedINS_6half_tEffN4cute5tupleIJNS7_1CILi128EEESA_NS9_ILi96EEEEEENS8_IJiNS9_ILi1EEENS8_IJiiEEEEEESF_SF_NS4_14ResidualFusionEJEEENS4_15FmhaFwdEpilogueIS6_fNS8_IJNS9_ILi64EEESB_SA_EEEEENS2_23IndividualTileSchedulerEJEEEEEvNT_6ParamsE)
        /*0584*/ 	.short	0x0210
        /*0586*/ 	.short	0x0870


	//----- nvinfo : EIATTR_SW_WAR
	.align		4
.L_46:
        /*0588*/ 	.byte	0x04, 0x36
        /*058a*/ 	.short	(.L_48 - .L_47)
.L_47:
        /*058c*/ 	.word	0x00000008
.L_48:


//--------------------- .nv.callgraph             --------------------------
	.section	.nv.callgraph,"",@"SHT_CUDA_CALLGRAPH"
	.align	4
	.sectionentsize	8
	.align		4
        /*0000*/ 	.word	0x00000000
	.align		4
        /*0004*/ 	.word	0xffffffff
	.align		4
        /*0008*/ 	.word	index@(_ZN7cutlass13device_kernelINS_4fmha6kernel28FmhaKernelTmaWarpSpecializedINS1_10collective30FmhaMainloopTmaWarpSpecializedINS_6half_tEffN4cute5tupleIJNS7_1CILi128EEESA_NS9_ILi96EEEEEENS8_IJiNS9_ILi1EEENS8_IJiiEEEEEESF_SF_NS4_14ResidualFusionEJEEENS4_15FmhaFwdEpilogueIS6_fNS8_IJNS9_ILi64EEESB_SA_EEEEENS2_23IndividualTileSchedulerEJEEEEEvNT_6ParamsE)
	.align		4
        /*000c*/ 	.word	index@(__assertfail)
	.align		4
        /*0010*/ 	.word	0x00000000
	.align		4
        /*0014*/ 	.word	0xfffffffe
	.align		4
        /*0018*/ 	.word	0x00000000
	.align		4
        /*001c*/ 	.word	0xfffffffd
	.align		4
        /*0020*/ 	.word	0x00000000
	.align		4
        /*0024*/ 	.word	0xfffffffc


//--------------------- .nv.constant4             --------------------------
	.section	.nv.constant4,"a",@progbits
	.align	8
	.align		8
.nv.constant4:
        /*0000*/ 	.dword	__assertfail
	.align		8
        /*0008*/ 	.dword	__unnamed_1
	.align		8
        /*0010*/ 	.dword	__unnamed_2
	.align		8
        /*0018*/ 	.dword	_ZN39_INTERNAL_e3b05b13_4_k_cu_6defb96b_29144cuda3std3__45__cpo5beginE
	.align		8
        /*0020*/ 	.dword	_ZN39_INTERNAL_e3b05b13_4_k_cu_6defb96b_29144cuda3std3__45__cpo3endE
	.align		8
        /*0028*/ 	.dword	_ZN39_INTERNAL_e3b05b13_4_k_cu_6defb96b_29144cuda3std3__45__cpo6cbeginE
	.align		8
        /*0030*/ 	.dword	_ZN39_INTERNAL_e3b05b13_4_k_cu_6defb96b_29144cuda3std3__45__cpo4cendE
	.align		8
        /*0038*/ 	.dword	_ZN39_INTERNAL_e3b05b13_4_k_cu_6defb96b_29144cuda3std3__441_GLOBAL__N__e3b05b13_4_k_cu_6defb96b_29146ignoreE
	.align		8
        /*0040*/ 	.dword	_ZN39_INTERNAL_e3b05b13_4_k_cu_6defb96b_29144cuda3std3__419piecewise_constructE
	.align		8
        /*0048*/ 	.dword	_ZN39_INTERNAL_e3b05b13_4_k_cu_6defb96b_29144cuda3std3__48in_placeE
	.align		8
        /*0050*/ 	.dword	_ZN39_INTERNAL_e3b05b13_4_k_cu_6defb96b_29144cuda3std6ranges3__45__cpo4swapE
	.align		8
        /*0058*/ 	.dword	_ZN39_INTERNAL_e3b05b13_4_k_cu_6defb96b_29144cuda3std6ranges3__45__cpo9iter_moveE
	.align		8
        /*0060*/ 	.dword	_ZN39_INTERNAL_e3b05b13_4_k_cu_6defb96b_29144cute7productE
	.align		8
        /*0068*/ 	.dword	_ZN39_INTERNAL_e3b05b13_4_k_cu_6defb96b_29144cute1_E
	.align		8
        /*0070*/ 	.dword	$str$24
	.align		8
        /*0078*/ 	.dword	$str$25


//--------------------- .text._ZN7cutlass13device_kernelINS_4fmha6kernel28FmhaKernelTmaWarpSpecializedINS1_10collective30FmhaMainloopTmaWarpSpecializedINS_6half_tEffN4cute5tupleIJNS7_1CILi128EEESA_NS9_ILi96EEEEEENS8_IJiNS9_ILi1EEENS8_IJiiEEEEEESF_SF_NS4_14ResidualFusionEJEEENS4_15FmhaFwdEpilogueIS6_fNS8_IJNS9_ILi64EEESB_SA_EEEEENS2_23IndividualTileSchedulerEJEEEEEvNT_6ParamsE --------------------------
	.section	.text._ZN7cutlass13device_kernelINS_4fmha6kernel28FmhaKernelTmaWarpSpecializedINS1_10collective30FmhaMainloopTmaWarpSpecializedINS_6half_tEffN4cute5tupleIJNS7_1CILi128EEESA_NS9_ILi96EEEEEENS8_IJiNS9_ILi1EEENS8_IJiiEEEEEESF_SF_NS4_14ResidualFusionEJEEENS4_15FmhaFwdEpilogueIS6_fNS8_IJNS9_ILi64EEESB_SA_EEEEENS2_23IndividualTileSchedulerEJEEEEEvNT_6ParamsE,"ax",@progbits
	.align	128
.text._ZN7cutlass13device_kernelINS_4fmha6kernel28FmhaKernelTmaWarpSpecializedINS1_10collective30FmhaMainloopTmaWarpSpecializedINS_6half_tEffN4cute5tupleIJNS7_1CILi128EEESA_NS9_ILi96EEEEEENS8_IJiNS9_ILi1EEENS8_IJiiEEEEEESF_SF_NS4_14ResidualFusionEJEEENS4_15FmhaFwdEpilogueIS6_fNS8_IJNS9_ILi64EEESB_SA_EEEEENS2_23IndividualTileSchedulerEJEEEEEvNT_6ParamsE:
        .type           _ZN7cutlass13device_kernelINS_4fmha6kernel28FmhaKernelTmaWarpSpecializedINS1_10collective30FmhaMainloopTmaWarpSpecializedINS_6half_tEffN4cute5tupleIJNS7_1CILi128EEESA_NS9_ILi96EEEEEENS8_IJiNS9_ILi1EEENS8_IJiiEEEEEESF_SF_NS4_14ResidualFusionEJEEENS4_15FmhaFwdEpilogueIS6_fNS8_IJNS9_ILi64EEESB_SA_EEEEENS2_23IndividualTileSchedulerEJEEEEEvNT_6ParamsE,@function
        .size           _ZN7cutlass13device_kernelINS_4fmha6kernel28FmhaKernelTmaWarpSpecializedINS1_10collective30FmhaMainloopTmaWarpSpecializedINS_6half_tEffN4cute5tupleIJNS7_1CILi128EEESA_NS9_ILi96EEEEEENS8_IJiNS9_ILi1EEENS8_IJiiEEEEEESF_SF_NS4_14ResidualFusionEJEEENS4_15FmhaFwdEpilogueIS6_fNS8_IJNS9_ILi64EEESB_SA_EEEEENS2_23IndividualTileSchedulerEJEEEEEvNT_6ParamsE,(.L_x_121 - _ZN7cutlass13device_kernelINS_4fmha6kernel28FmhaKernelTmaWarpSpecializedINS1_10collective30FmhaMainloopTmaWarpSpecializedINS_6half_tEffN4cute5tupleIJNS7_1CILi128EEESA_NS9_ILi96EEEEEENS8_IJiNS9_ILi1EEENS8_IJiiEEEEEESF_SF_NS4_14ResidualFusionEJEEENS4_15FmhaFwdEpilogueIS6_fNS8_IJNS9_ILi64EEESB_SA_EEEEENS2_23IndividualTileSchedulerEJEEEEEvNT_6ParamsE)
        .other          _ZN7cutlass13device_kernelINS_4fmha6kernel28FmhaKernelTmaWarpSpecializedINS1_10collective30FmhaMainloopTmaWarpSpecializedINS_6half_tEffN4cute5tupleIJNS7_1CILi128EEESA_NS9_ILi96EEEEEENS8_IJiNS9_ILi1EEENS8_IJiiEEEEEESF_SF_NS4_14ResidualFusionEJEEENS4_15FmhaFwdEpilogueIS6_fNS8_IJNS9_ILi64EEESB_SA_EEEEENS2_23IndividualTileSchedulerEJEEEEEvNT_6ParamsE,@"STO_CUDA_ENTRY STV_DEFAULT"
_ZN7cutlass13device_kernelINS_4fmha6kernel28FmhaKernelTmaWarpSpecializedINS1_10collective30FmhaMainloopTmaWarpSpecializedINS_6half_tEffN4cute5tupleIJNS7_1CILi128EEESA_NS9_ILi96EEEEEENS8_IJiNS9_ILi1EEENS8_IJiiEEEEEESF_SF_NS4_14ResidualFusionEJEEENS4_15FmhaFwdEpilogueIS6_fNS8_IJNS9_ILi64EEESB_SA_EEEEENS2_23IndividualTileSchedulerEJEEEEEvNT_6ParamsE:
[----:B------:R-:W1:Y:S01]  /*0000*/  LDC R1, c[0x0][0x28] ;  /* 0x00000a00ff017b82 */ /* 0x000e620000000800 */
[----:B------:R-:W2:Y:S01]  /*0010*/  S2R R0, SR_TID.X ;  /* 0x0000000000007919 */ /* 0x000ea20000002100 */
[----:B------:R-:W-:Y:S01]  /*0020*/  ELECT P1, URZ, PT ;  /* 0x00000000003f782f */ /* 0x000fe20003820000 */
[----:B------:R-:W-:Y:S01]  /*0030*/  BSSY B0, `(.L_x_0) ;  /* 0x0000017000007945 */ /* 0x000fe20003800000 */
[----:B--2---:R-:W-:-:S05]  /*0040*/  SHF.R.U32.HI R2, RZ, 0x5, R0 ;  /* 0x00000005ff027819 */ /* 0x004fca0000011600 */
[----:B------:R-:W2:Y:S02]  /*0050*/  SHFL.IDX PT, R3, R2, RZ, 0x1f ;  /* 0x00001fff02037589 */ /* 0x000ea400000e0000 */
[----:B--2---:R-:W-:Y:S02]  /*0060*/  R2UR UR4, R3 ;  /* 0x00000000030472ca */ /* 0x004fe400000e0000 */
[----:B------:R-:W-:-:S06]  /*0070*/  SHF.R.U32.HI R3, RZ, 0x7, R0 ;  /* 0x00000007ff037819 */ /* 0x000fcc0000011600 */
[----:B------:R-:W2:Y:S05]  /*0080*/  SHFL.IDX PT, R3, R3, RZ, 0x1f ;  /* 0x00001fff03037589 */ /* 0x000eaa00000e0000 */
[----:B------:R-:W-:Y:S02]  /*0090*/  USHF.R.S32.HI UR5, URZ, 0x1f, UR4 ;  /* 0x0000001f3f057899 */ /* 0x000fe40008011404 */
[----:B------:R-:W-:Y:S02]  /*00a0*/  ISETP.NE.OR P0, PT, RZ, UR4, !P1 ;  /* 0x00000004ff007c0c */ /* 0x000fe4000cf05670 */
[----:B------:R-:W-:-:S04]  /*00b0*/  ULEA.HI UR5, UR5, UR4, URZ, 0x2 ;  /* 0x0000000405057291 */ /* 0x000fc8000f8f103f */
[----:B------:R-:W-:-:S04]  /*00c0*/  ULOP3.LUT UR5, UR5, 0xfffffffc, URZ, 0xc0, !UPT ;  /* 0xfffffffc05057892 */ /* 0x000fc8000f8ec03f */
[----:B------:R-:W-:-:S03]  /*00d0*/  UIADD3 UR5, UR4, -UR5, URZ ;  /* 0x8000000504057290 */ /* 0x000fc6000fffe03f */
[----:B-1----:R-:W-:Y:S09]  /*00e0*/  @P0 BRA `(.L_x_1) ;  /* 0x00000000002c0947 */ /* 0x002ff20003800000 */
[----:B------:R-:W-:Y:S02]  /*00f0*/  ULDC.64 UR6, c[0x0][0x198] ;  /* 0x0000660000067ab9 */ /* 0x000fe40000000a00 */
[----:B------:R-:W-:Y:S02]  /*0100*/  UIADD3 UR8, UP0, UR6, 0xf0, URZ ;  /* 0x000000f006087890 */ /* 0x000fe4000ff1e03f */
[----:B------:R-:W-:Y:S02]  /*0110*/  UIADD3 UR10, UP1, UR6, 0x1f0, URZ ;  /* 0x000001f0060a7890 */ /* 0x000fe4000ff3e03f */
[----:B------:R-:W-:Y:S02]  /*0120*/  UIADD3 UR6, UP2, UR6, 0x2f0, URZ ;  /* 0x000002f006067890 */ /* 0x000fe4000ff5e03f */
[----:B------:R-:W-:Y:S02]  /*0130*/  UIADD3.X UR9, URZ, UR7, URZ, UP0, !UPT ;  /* 0x000000073f097290 */ /* 0x000fe400087fe43f */
[----:B------:R-:W-:-:S02]  /*0140*/  UIADD3.X UR11, URZ, UR7, URZ, UP1, !UPT ;  /* 0x000000073f0b7290 */ /* 0x000fc40008ffe43f */
[----:B------:R-:W-:-:S05]  /*0150*/  UIADD3.X UR7, URZ, UR7, URZ, UP2, !UPT ;  /* 0x000000073f077290 */ /* 0x000fca00097fe43f */
[----:B------:R1:W-:Y:S02]  /*0160*/  UTMACCTL.PF [UR8] ;  /* 0x00000000080079b9 */ /* 0x0003e40008040000 */
[----:B------:R1:W-:Y:S02]  /*0170*/  UTMACCTL.PF [UR10] ;  /* 0x000000000a0079b9 */ /* 0x0003e40008040000 */
[----:B------:R1:W-:Y:S02]  /*0180*/  UTMACCTL.PF [UR6] ;  /* 0x00000000060079b9 */ /* 0x0003e40008040000 */
[----:B-1----:R-:W-:Y:S01]  /*0190*/  NOP ;  /* 0x0000000000007918 */ /* 0x002fe20000000000 */
.L_x_1:
[----:B------:R-:W-:Y:S05]  /*01a0*/  BSYNC B0 ;  /* 0x0000000000007941 */ /* 0x000fea0003800000 */
.L_x_0:
[----:B------:R-:W1:Y:S01]  /*01b0*/  SHFL.IDX PT, R4, R2, RZ, 0x1f ;  /* 0x00001fff02047589 */ /* 0x000e6200000e0000 */
[----:B--2---:R-:W-:Y:S01]  /*01c0*/  R2UR UR37, R3 ;  /* 0x00000000032572ca */ /* 0x004fe200000e0000 */
[----:B------:R-:W-:-:S12]  /*01d0*/  UISETP.NE.AND UP0, UPT, UR5, 0x1, UPT ;  /* 0x000000010500788c */ /* 0x000fd8000bf05270 */
[----:B------:R-:W-:Y:S02]  /*01e0*/  UIADD3 UR7, UR37, -0x1, URZ ;  /* 0xffffffff25077890 */ /* 0x000fe4000fffe03f */
[----:B------:R-:W-:Y:S02]  /*01f0*/  UISETP.EQ.AND UP0, UPT, UR37, URZ, !UP0 ;  /* 0x0000003f2500728c */ /* 0x000fe4000c702270 */
[----:B------:R-:W-:Y:S02]  /*0200*/  UISETP.GE.U32.AND UP1, UPT, UR7, 0x4, UPT ;  /* 0x000000040700788c */ /* 0x000fe4000bf26070 */
[----:B------:R-:W-:Y:S01]  /*0210*/  USEL UR4, URZ, 0x1, !UP0 ;  /* 0x000000013f047887 */ /* 0x000fe2000c000000 */
[----:B-1----:R-:W-:-:S03]  /*0220*/  ISETP.NE.AND P0, PT, R4, RZ, PT ;  /* 0x000000ff0400720c */ /* 0x002fc60003f05270 */
[----:B------:R-:W-:-:S10]  /*0230*/  USEL UR4, UR4, 0x2, UP1 ;  /* 0x0000000204047887 */ /* 0x000fd40008800000 */
[----:B------:R-:W-:Y:S05]  /*0240*/  @P0 BRA `(.L_x_2) ;  /* 0x0000000000480947 */ /* 0x000fea0003800000 */
[----:B------:R-:W1:Y:S01]  /*0250*/  S2UR UR8, SR_CgaCtaId ;  /* 0x00000000000879c3 */ /* 0x000e620000008800 */
[----:B------:R-:W-:Y:S01]  /*0260*/  UMOV UR6, 0x400 ;  /* 0x0000040000067882 */ /* 0x000fe20000000000 */
[----:B------:R-:W-:Y:S01]  /*0270*/  UMOV UR9, 0x1 ;  /* 0x0000000100097882 */ /* 0x000fe20000000000 */
[----:B------:R-:W-:Y:S01]  /*0280*/  UMOV UR10, 0x80 ;  /* 0x00000080000a7882 */ /* 0x000fe20000000000 */
[----:B------:R-:W-:Y:S01]  /*0290*/  ELECT P0, URZ, PT ;  /* 0x00000000003f782f */ /* 0x000fe20003800000 */
[----:B------:R-:W-:-:S04]  /*02a0*/  UIADD3 UR10, -UR10, 0x100000, URZ ;  /* 0x001000000a0a7890 */ /* 0x000fc8000fffe13f */
[----:B------:R-:W-:Y:S02]  /*02b0*/  USHF.L.U32 UR11, UR10, 0xb, URZ ;  /* 0x0000000b0a0b7899 */ /* 0x000fe4000800063f */
[----:B------:R-:W-:Y:S02]  /*02c0*/  USHF.L.U32 UR10, UR10, 0x1, URZ ;  /* 0x000000010a0a7899 */ /* 0x000fe4000800063f */
[----:B-1----:R-:W-:Y:S02]  /*02d0*/  ULEA UR6, UR8, UR6, 0x18 ;  /* 0x0000000608067291 */ /* 0x002fe4000f8ec03f */
[----:B------:R-:W-:-:S04]  /*02e0*/  UIADD3 UR8, -UR9, 0x100000, URZ ;  /* 0x0010000009087890 */ /* 0x000fc8000fffe13f */
[----:B------:R-:W-:Y:S02]  /*02f0*/  USHF.L.U32 UR9, UR8, 0xb, URZ ;  /* 0x0000000b08097899 */ /* 0x000fe4000800063f */
[----:B------:R-:W-:Y:S01]  /*0300*/  USHF.L.U32 UR8, UR8, 0x1, URZ ;  /* 0x0000000108087899 */ /* 0x000fe2000800063f */
[----:B------:R-:W1:Y:S11]  /*0310*/  FENCE.VIEW.ASYNC.S ;  /* 0x00000000000073c6 */ /* 0x000e760000000000 */
[----:B-1----:R1:W2:Y:S01]  /*0320*/  SYNCS.EXCH.64 URZ, [UR6+0x24050], UR8 ;  /* 0x02405008063f75b2 */ /* 0x0022a20008000100 */
[----:B------:R1:W3:Y:S01]  /*0330*/  SYNCS.EXCH.64 URZ, [UR6+0x24060], UR10 ;  /* 0x0240600a063f75b2 */ /* 0x0002e20008000100 */
[----:B------:R1:W4:Y:S01]  /*0340*/  SYNCS.EXCH.64 URZ, [UR6+0x24058], UR8 ;  /* 0x02405808063f75b2 */ /* 0x0003220008000100 */
[----:B------:R1:W1:Y:S01]  /*0350*/  SYNCS.EXCH.64 URZ, [UR6+0x24068], UR10 ;  /* 0x0240680a063f75b2 */ /* 0x0002620008000100 */
[----:B------:R-:W-:Y:S01]  /*0360*/  NOP ;  /* 0x0000000000007918 */ /* 0x000fe20000000000 */
.L_x_2:
[----:B------:R-:W5:Y:S01]  /*0370*/  SHFL.IDX PT, R3, R2, RZ, 0x1f ;  /* 0x00001fff02037589 */ /* 0x000f6200000e0000 */
[----:B------:R-:W-:Y:S01]  /*0380*/  NOP ;  /* 0x0000000000007918 */ /* 0x000fe20000000000 */
[----:B-----5:R-:W-:-:S13]  /*0390*/  ISETP.NE.AND P0, PT, R3, RZ, PT ;  /* 0x000000ff0300720c */ /* 0x020fda0003f05270 */
[----:B------:R-:W-:Y:S05]  /*03a0*/  @P0 BRA `(.L_x_3) ;  /* 0x0000000000600947 */ /* 0x000fea0003800000 */
[----:B-1----:R-:W1:Y:S01]  /*03b0*/  S2UR UR8, SR_CgaCtaId ;  /* 0x00000000000879c3 */ /* 0x002e620000008800 */
[----:B------:R-:W-:Y:S01]  /*03c0*/  UMOV UR6, 0x400 ;  /* 0x0000040000067882 */ /* 0x000fe20000000000 */
[----:B------:R-:W-:Y:S01]  /*03d0*/  UMOV UR10, 0x1 ;  /* 0x00000001000a7882 */ /* 0x000fe20000000000 */
[----:B------:R-:W-:Y:S01]  /*03e0*/  UMOV UR9, 0x100 ;  /* 0x0000010000097882 */ /* 0x000fe20000000000 */
[----:B------:R-:W-:-:S04]  /*03f0*/  UIADD3 UR10, -UR10, 0x100000, URZ ;  /* 0x001000000a0a7890 */ /* 0x000fc8000fffe13f */
[----:B------:R-:W-:Y:S02]  /*0400*/  USHF.L.U32 UR11, UR10, 0xb, URZ ;  /* 0x0000000b0a0b7899 */ /* 0x000fe4000800063f */
[----:B------:R-:W-:Y:S01]  /*0410*/  USHF.L.U32 UR10, UR10, 0x1, URZ ;  /* 0x000000010a0a7899 */ /* 0x000fe2000800063f */
[----:B------:R-:W-:Y:S01]  /*0420*/  ELECT P0, URZ, PT ;  /* 0x00000000003f782f */ /* 0x000fe20003800000 */
[----:B-1----:R-:W-:Y:S02]  /*0430*/  ULEA UR6, UR8, UR6, 0x18 ;  /* 0x0000000608067291 */ /* 0x002fe4000f8ec03f */
[----:B------:R-:W-:-:S04]  /*0440*/  UIADD3 UR8, -UR9, 0x100000, URZ ;  /* 0x0010000009087890 */ /* 0x000fc8000fffe13f */
[----:B------:R-:W-:Y:S02]  /*0450*/  USHF.L.U32 UR9, UR8, 0xb, URZ ;  /* 0x0000000b08097899 */ /* 0x000fe4000800063f */
[----:B------:R-:W-:Y:S01]  /*0460*/  USHF.L.U32 UR8, UR8, 0x1, URZ ;  /* 0x0000000108087899 */ /* 0x000fe2000800063f */
[----:B------:R-:W1:Y:S03]  /*0470*/  FENCE.VIEW.ASYNC.S ;  /* 0x00000000000073c6 */ /* 0x000e660000000000 */
[----:B-1----:R1:W1:Y:S08]  /*0480*/  SYNCS.EXCH.64 URZ, [UR6+0x24000], UR10 ;  /* 0x0240000a063f75b2 */ /* 0x0022700008000100 */
[----:B------:R1:W1:Y:S01]  /*0490*/  SYNCS.EXCH.64 URZ, [UR6+0x24028], UR8 ;  /* 0x02402808063f75b2 */ /* 0x0002620008000100 */
        /* <DEDUP_REMOVED lines=8> */
[----:B------:R-:W-:Y:S01]  /*0520*/  NOP ;  /* 0x0000000000007918 */ /* 0x000fe20000000000 */
.L_x_3:
        /* <DEDUP_REMOVED lines=21> */
[----:B------:R-:W-:Y:S01]  /*0680*/  NOP ;  /* 0x0000000000007918 */ /* 0x000fe20000000000 */
.L_x_4:
[----:B------:R-:W5:Y:S01]  /*0690*/  SHFL.IDX PT, R3, R2, RZ, 0x1f ;  /* 0x00001fff02037589 */ /* 0x000f6200000e0000 */
[----:B------:R-:W-:Y:S01]  /*06a0*/  ELECT P0, URZ, PT ;  /* 0x00000000003f782f */ /* 0x000fe20003800000 */
[----:B------:R-:W-:Y:S01]  /*06b0*/  NOP ;  /* 0x0000000000007918 */ /* 0x000fe20000000000 */
[----:B-1----:R-:W-:Y:S02]  /*06c0*/  UMOV UR8, 0x80 ;  /* 0x0000008000087882 */ /* 0x002fe40000000000 */
[C---:B-----5:R-:W-:Y:S02]  /*06d0*/  ISETP.NE.OR P0, PT, R3.reuse, RZ, !P0 ;  /* 0x000000ff0300720c */ /* 0x060fe40004705670 */
[----:B------:R-:W-:-:S11]  /*06e0*/  ISETP.NE.AND P2, PT, R3, RZ, PT ;  /* 0x000000ff0300720c */ /* 0x000fd60003f45270 */
[----:B------:R-:W-:Y:S01]  /*06f0*/  VOTEU.ALL UP0, P0 ;  /* 0x00000000003f7886 */ /* 0x000fe20000000000 */
[----:B------:R-:W-:Y:S01]  /*0700*/  VOTEU.ALL UP2, P0 ;  /* 0x00000000003f7886 */ /* 0x000fe20000040000 */
[----:B------:R-:W-:Y:S01]  /*0710*/  VOTEU.ALL UP3, P0 ;  /* 0x00000000003f7886 */ /* 0x000fe20000060000 */
[----:B------:R-:W-:Y:S02]  /*0720*/  VOTEU.ALL UP4, P0 ;  /* 0x00000000003f7886 */ /* 0x000fe40000080000 */
[----:B------:R-:W1:Y:S01]  /*0730*/  @!UP0 S2UR UR10, SR_CgaCtaId ;  /* 0x00000000000a89c3 */ /* 0x000e620000008800 */
[----:B------:R-:W-:Y:S01]  /*0740*/  @!UP0 UMOV UR6, 0x400 ;  /* 0x0000040000068882 */ /* 0x000fe20000000000 */
[----:B------:R-:W-:-:S04]  /*0750*/  @!UP0 UIADD3 UR8, -UR8, 0x100000, URZ ;  /* 0x0010000008088890 */ /* 0x000fc8000fffe13f */
[----:B------:R-:W-:Y:S02]  /*0760*/  @!UP0 USHF.L.U32 UR9, UR8, 0xb, URZ ;  /* 0x0000000b08098899 */ /* 0x000fe4000800063f */
[----:B------:R-:W-:Y:S02]  /*0770*/  @!UP0 USHF.L.U32 UR8, UR8, 0x1, URZ ;  /* 0x0000000108088899 */ /* 0x000fe4000800063f */
[----:B-1----:R-:W-:Y:S01]  /*0780*/  @!UP0 ULEA UR6, UR10, UR6, 0x18 ;  /* 0x000000060a068291 */ /* 0x002fe2000f8ec03f */
[----:B------:R-:W-:Y:S01]  /*0790*/  VOTEU.ALL UP0, P0 ;  /* 0x00000000003f7886 */ /* 0x000fe20000000000 */
[----:B------:R-:W1:Y:S10]  /*07a0*/  FENCE.VIEW.ASYNC.S ;  /* 0x00000000000073c6 */ /* 0x000e740000000000 */
[----:B-1----:R1:W1:Y:S01]  /*07b0*/  @!UP0 SYNCS.EXCH.64 URZ, [UR6+0x24090], UR8 ;  /* 0x02409008063f85b2 */ /* 0x0022620008000100 */
[----:B------:R1:W1:Y:S01]  /*07c0*/  @!UP2 SYNCS.EXCH.64 URZ, [UR6+0x24098], UR8 ;  /* 0x02409808063fa5b2 */ /* 0x0002620008000100 */
[----:B------:R1:W1:Y:S01]  /*07d0*/  @!UP3 SYNCS.EXCH.64 URZ, [UR6+0x240a0], UR8 ;  /* 0x0240a008063fb5b2 */ /* 0x0002620008000100 */
[----:B------:R1:W1:Y:S01]  /*07e0*/  @!UP4 SYNCS.EXCH.64 URZ, [UR6+0x240a8], UR8 ;  /* 0x0240a808063fc5b2 */ /* 0x0002620008000100 */
[----:B------:R-:W-:Y:S01]  /*07f0*/  NOP ;  /* 0x0000000000007918 */ /* 0x000fe20000000000 */
[----:B------:R-:W-:Y:S05]  /*0800*/  @P2 BRA `(.L_x_5) ;  /* 0x0000000000502947 */ /* 0x000fea0003800000 */
[----:B-1----:R-:W1:Y:S01]  /*0810*/  S2UR UR8, SR_CgaCtaId ;  /* 0x00000000000879c3 */ /* 0x002e620000008800 */
        /* <DEDUP_REMOVED lines=12> */
[----:B-1----:R1:W1:Y:S01]  /*08e0*/  SYNCS.EXCH.64 URZ, [UR6+0x240c0], UR8 ;  /* 0x0240c008063f75b2 */ /* 0x0022620008000100 */
[----:B------:R1:W1:Y:S01]  /*08f0*/  SYNCS.EXCH.64 URZ, [UR6+0x240d8], UR10 ;  /* 0x0240d80a063f75b2 */ /* 0x0002620008000100 */
[----:B------:R1:W1:Y:S01]  /*0900*/  SYNCS.EXCH.64 URZ, [UR6+0x240c8], UR8 ;  /* 0x0240c808063f75b2 */ /* 0x0002620008000100 */
[----:B------:R1:W1:Y:S01]  /*0910*/  SYNCS.EXCH.64 URZ, [UR6+0x240e0], UR10 ;  /* 0x0240e00a063f75b2 */ /* 0x0002620008000100 */
[----:B------:R1:W1:Y:S01]  /*0920*/  SYNCS.EXCH.64 URZ, [UR6+0x240d0], UR8 ;  /* 0x0240d008063f75b2 */ /* 0x0002620008000100 */
[----:B------:R1:W1:Y:S01]  /*0930*/  SYNCS.EXCH.64 URZ, [UR6+0x240e8], UR10 ;  /* 0x0240e80a063f75b2 */ /* 0x0002620008000100 */
[----:B------:R-:W-:Y:S01]  /*0940*/  NOP ;  /* 0x0000000000007918 */ /* 0x000fe20000000000 */
.L_x_5:
[----:B------:R-:W-:Y:S01]  /*0950*/  ISETP.NE.AND P0, PT, RZ, UR37, PT ;  /* 0x00000025ff007c0c */ /* 0x000fe2000bf05270 */
[----:B------:R-:W-:Y:S01]  /*0960*/  NOP ;  /* 0x0000000000007918 */ /* 0x000fe20000000000 */
[----:B------:R-:W-:Y:S01]  /*0970*/  MOV R2, UR5 ;  /* 0x0000000500027c02 */ /* 0x000fe20008000f00 */
[----:B-1234-:R-:W-:Y:S03]  /*0980*/  BAR.SYNC.DEFER_BLOCKING 0x0 ;  /* 0x0000000000007b1d */ /* 0x01efe60000010000 */
[----:B------:R-:W-:-:S07]  /*0990*/  ISETP.EQ.AND P2, PT, R2, 0x1, P1 ;  /* 0x000000010200780c */ /* 0x000fce0000f42270 */
[----:B------:R-:W-:Y:S06]  /*09a0*/  @!P0 BRA `(.L_x_6) ;  /* 0x000000ac00dc8947 */ /* 0x000fec0003800000 */
[----:B------:R-:W-:-:S06]  /*09b0*/  UISETP.GT.U32.AND UP0, UPT, UR7, 0x3, UPT ;  /* 0x000000030700788c */ /* 0x000fcc000bf04070 */
[----:B------:R-:W-:-:S13]  /*09c0*/  PLOP3.LUT P0, PT, PT, PT, UP0, 0x80, 0x0 ;  /* 0x000000000000781c */ /* 0x000fda0003f0f008 */
[----:B------:R-:W-:Y:S05]  /*09d0*/  @P0 EXIT ;  /* 0x000000000000094d */ /* 0x000fea0003800000 */
.L_x_7:
[----:B------:R-:W-:-:S08]  /*09e0*/  NOP ;  /* 0x0000000000007918 */ /* 0x000fd00000000000 */
[----:B------:R-:W1:Y:S02]  /*09f0*/  USETMAXREG.TRY_ALLOC.CTAPOOL UP0, 0xf0 ;  /* 0x000000f0000079c8 */ /* 0x000e640008000600 */
[----:B-1----:R-:W-:-:S13]  /*0a00*/  PLOP3.LUT P0, PT, PT, PT, UP0, 0x80, 0x0 ;  /* 0x000000000000781c */ /* 0x002fda0003f0f008 */
[----:B------:R-:W-:Y:S05]  /*0a10*/  @!P0 BRA `(.L_x_7) ;  /* 0xfffffffc00f08947 */ /* 0x000fea000383ffff */
[----:B------:R-:W-:Y:S01]  /*0a20*/  UISETP.NE.AND UP0, UPT, UR37, 0x1, UPT ;  /* 0x000000012500788c */ /* 0x000fe2000bf05270 */
[----:B------:R-:W1:Y:S01]  /*0a30*/  S2UR UR42, SR_CTAID.X ;  /* 0x00000000002a79c3 */ /* 0x000e620000002500 */
[----:B------:R-:W-:Y:S01]  /*0a40*/  UMOV UR5, URZ ;  /* 0x0000003f00057c82 */ /* 0x000fe20008000000 */
[----:B------:R-:W-:-:S03]  /*0a50*/  UMOV UR6, URZ ;  /* 0x0000003f00067c82 */ /* 0x000fc60008000000 */
[----:B------:R-:W-:-:S13]  /*0a60*/  PLOP3.LUT P0, PT, PT, PT, UP0, 0x80, 0x0 ;  /* 0x000000000000781c */ /* 0x000fda0003f0f008 */
[----:B------:R-:W-:Y:S05]  /*0a70*/  @!P0 BRA `(.L_x_8) ;  /* 0x00000000003c8947 */ /* 0x000fea0003800000 */
[----:B------:R-:W-:Y:S01]  /*0a80*/  UISETP.NE.AND UP0, UPT, UR37, 0x2, UPT ;  /* 0x000000022500788c */ /* 0x000fe2000bf05270 */
[----:B------:R-:W-:-:S05]  /*0a90*/  UMOV UR6, 0x1 ;  /* 0x0000000100067882 */ /* 0x000fca0000000000 */
[----:B------:R-:W-:-:S13]  /*0aa0*/  PLOP3.LUT P1, PT, PT, PT, UP0, 0x80, 0x0 ;  /* 0x000000000000781c */ /* 0x000fda0003f2f008 */
[----:B------:R-:W-:Y:S05]  /*0ab0*/  @!P1 BRA `(.L_x_8) ;  /* 0x00000000002c9947 */ /* 0x000fea0003800000 */
[----:B------:R-:W-:-:S06]  /*0ac0*/  UISETP.NE.AND UP0, UPT, UR37, 0x3, UPT ;  /* 0x000000032500788c */ /* 0x000fcc000bf05270 */
[----:B------:R-:W-:-:S13]  /*0ad0*/  PLOP3.LUT P1, PT, PT, PT, UP0, 0x80, 0x0 ;  /* 0x000000000000781c */ /* 0x000fda0003f2f008 */
[----:B------:R-:W-:Y:S05]  /*0ae0*/  @!P1 BRA `(.L_x_9) ;  /* 0x0000000000189947 */ /* 0x000fea0003800000 */
[----:B------:R-:W-:-:S11]  /*0af0*/  UISETP.NE.AND UP0, UPT, UR37, 0x4, UPT ;  /* 0x000000042500788c */ /* 0x000fd6000bf05270 */
[----:B------:R-:W-:Y:S01]  /*0b00*/  @!UP0 UMOV UR5, 0x1 ;  /* 0x0000000100058882 */ /* 0x000fe20000000000 */
[----:B------:R-:W-:Y:S01]  /*0b10*/  @!UP0 UMOV UR6, 0x1 ;  /* 0x0000000100068882 */ /* 0x000fe20000000000 */
[----:B------:R-:W-:Y:S01]  /*0b20*/  @UP0 UMOV UR5, URZ ;  /* 0x0000003f00050c82 */ /* 0x000fe20008000000 */
[----:B------:R-:W-:Y:S01]  /*0b30*/  @UP0 UMOV UR6, URZ ;  /* 0x0000003f00060c82 */ /* 0x000fe20008000000 */
[----:B------:R-:W-:Y:S05]  /*0b40*/  BRA `(.L_x_8) ;  /* 0x0000000000087947 */ /* 0x000fea0003800000 */
.L_x_9:
[----:B------:R-:W-:Y:S01]  /*0b50*/  UMOV UR5, 0x1 ;  /* 0x0000000100057882 */ /* 0x000fe20000000000 */
[----:B------:R-:W-:-:S05]  /*0b60*/  UMOV UR6, URZ ;  /* 0x0000003f00067c82 */ /* 0x000fca0008000000 */
.L_x_8:
[----:B------:R-:W-:Y:S05]  /*0b70*/  @!P0 BRA `(.L_x_10) ;  /* 0x00000000003c8947 */ /* 0x000fea0003800000 */
[----:B------:R-:W-:-:S06]  /*0b80*/  UISETP.NE.AND UP0, UPT, UR37, 0x2, UPT ;  /* 0x000000022500788c */ /* 0x000fcc000bf05270 */
[----:B------:R-:W-:-:S13]  /*0b90*/  PLOP3.LUT P0, PT, PT, PT, UP0, 0x80, 0x0 ;  /* 0x000000000000781c */ /* 0x000fda0003f0f008 */
[----:B------:R-:W-:Y:S05]  /*0ba0*/  @!P0 BRA `(.L_x_11) ;  /* 0x0000000000288947 */ /* 0x000fea0003800000 */
[----:B------:R-:W-:-:S06]  /*0bb0*/  UISETP.NE.AND UP0, UPT, UR37, 0x3, UPT ;  /* 0x000000032500788c */ /* 0x000fcc000bf05270 */
[----:B------:R-:W-:-:S13]  /*0bc0*/  PLOP3.LUT P0, PT, PT, PT, UP0, 0x80, 0x0 ;  /* 0x000000000000781c */ /* 0x000fda0003f0f008 */
[----:B------:R-:W-:Y:S05]  /*0bd0*/  @!P0 BRA `(.L_x_12) ;  /* 0x0000000000148947 */ /* 0x000fea0003800000 */
[----:B------:R-:W-:-:S06]  /*0be0*/  UISETP.NE.AND UP0, UPT, UR37, 0x4, UPT ;  /* 0x000000042500788c */ /* 0x000fcc000bf05270 */
[----:B------:R-:W-:-:S13]  /*0bf0*/  PLOP3.LUT P0, PT, PT, PT, UP0, 0x80, 0x0 ;  /* 0x000000000000781c */ /* 0x000fda0003f0f008 */
[----:B------:R-:W-:Y:S05]  /*0c00*/  @P0 BRA `(.L_x_13) ;  /* 0x00000000001c0947 */ /* 0x000fea0003800000 */
[----:B-1----:R-:W-:Y:S01]  /*0c10*/  ULEA UR42, UR42, 0x3, 0x1 ;  /* 0x000000032a2a7891 */ /* 0x002fe2000f8e083f */
[----:B------:R-:W-:Y:S11]  /*0c20*/  BRA `(.L_x_13) ;  /* 0x0000000000147947 */ /* 0x000ff60003800000 */
.L_x_12:
[----:B-1----:R-:W-:Y:S01]  /*0c30*/  ULEA UR42, UR42, 0x2, 0x1 ;  /* 0x000000022a2a7891 */ /* 0x002fe2000f8e083f */
[----:B------:R-:W-:Y:S11]  /*0c40*/  BRA `(.L_x_13) ;  /* 0x00000000000c7947 */ /* 0x000ff60003800000 */
.L_x_11:
[----:B-1----:R-:W-:Y:S01]  /*0c50*/  ULEA UR42, UR42, 0x1, 0x1 ;  /* 0x000000012a2a7891 */ /* 0x002fe2000f8e083f */
[----:B------:R-:W-:Y:S11]  /*0c60*/  BRA `(.L_x_13) ;  /* 0x0000000000047947 */ /* 0x000ff60003800000 */
.L_x_10:
[----:B-1----:R-:W-:-:S12]  /*0c70*/  USHF.L.U32 UR42, UR42, 0x1, URZ ;  /* 0x000000012a2a7899 */ /* 0x002fd8000800063f */
.L_x_13:
[----:B------:R-:W-:-:S04]  /*0c80*/  ULOP3.LUT UR8, UR4, 0x1, URZ, 0xfc, !UPT ;  /* 0x0000000104087892 */ /* 0x000fc8000f8efc3f */
[----:B------:R-:W-:-:S06]  /*0c90*/  UISETP.NE.AND UP0, UPT, UR8, 0x3, UPT ;  /* 0x000000030800788c */ /* 0x000fcc000bf05270 */
[----:B------:R-:W-:-:S13]  /*0ca0*/  PLOP3.LUT P0, PT, PT, PT, UP0, 0x80, 0x0 ;  /* 0x000000000000781c */ /* 0x000fda0003f0f008 */
[----:B------:R-:W-:Y:S05]  /*0cb0*/  @!P0 BRA `(.L_x_14) ;  /* 0x0000000000048947 */ /* 0x000fea0003800000 */
[----:B-1----:R-:W-:Y:S01]  /*0cc0*/  BPT.TRAP 0x1 ;  /* 0x000000040000795c */ /* 0x002fe20000300000 */
.L_x_14:
[----:B------:R-:W2:Y:S01]  /*0cd0*/  S2UR UR8, SR_CgaCtaId ;  /* 0x00000000000879c3 */ /* 0x000ea20000008800 */
[----:B------:R-:W-:Y:S01]  /*0ce0*/  UMOV UR36, 0x400 ;  /* 0x0000040000247882 */ /* 0x000fe20000000000 */
[----:B------:R-:W-:Y:S02]  /*0cf0*/  MOV R2, UR5 ;  /* 0x0000000500027c02 */ /* 0x000fe40008000f00 */
[----:B------:R-:W-:Y:S02]  /*0d00*/  SHF.R.S32.HI R3, RZ, 0x1f, R0 ;  /* 0x0000001fff037819 */ /* 0x000fe40000011400 */
[----:B------:R-:W-:Y:S02]  /*0d10*/  SHF.L.U32 R2, R2, 0x1f, RZ ;  /* 0x0000001f02027819 */ /* 0x000fe400000006ff */
[----:B------:R-:W-:-:S04]  /*0d20*/  LEA.HI R3, R3, R0, RZ, 0x7 ;  /* 0x0000000003037211 */ /* 0x000fc800078f38ff */
[----:B------:R-:W-:-:S05]  /*0d30*/  LOP3.LUT R3, R3, 0xffffff80, RZ, 0xc0, !PT ;  /* 0xffffff8003037812 */ /* 0x000fca00078ec0ff */
[----:B------:R-:W-:-:S05]  /*0d40*/  IMAD.IADD R3, R0, 0x1, -R3 ;  /* 0x0000000100037824 */ /* 0x000fca00078e0a03 */
[----:B------:R-:W-:Y:S01]  /*0d50*/  SHF.R.S32.HI R0, RZ, 0x1f, R3 ;  /* 0x0000001fff007819 */ /* 0x000fe20000011403 */
[----:B--2---:R-:W-:-:S03]  /*0d60*/  ULEA UR36, UR8, UR36, 0x18 ;  /* 0x0000002408247291 */ /* 0x004fc6000f8ec03f */
[----:B------:R-:W-:Y:S01]  /*0d70*/  LEA.HI R0, R0, R3, RZ, 0x2 ;  /* 0x0000000300007211 */ /* 0x000fe200078f10ff */
[----:B------:R-:W-:-:S03]  /*0d80*/  ULEA UR8, UR6, UR36, 0x3 ;  /* 0x0000002406087291 */ /* 0x000fc6000f8e183f */
[----:B------:R-:W-:-:S04]  /*0d90*/  LOP3.LUT R0, R0, 0x7ffffffc, RZ, 0xc0, !PT ;  /* 0x7ffffffc00007812 */ /* 0x000fc800078ec0ff */
[----:B------:R-:W-:Y:S02]  /*0da0*/  IADD3 R3, R3, -R0, RZ ;  /* 0x8000000003037210 */ /* 0x000fe40007ffe0ff */
[----:B------:R-:W2:Y:S02]  /*0db0*/  SYNCS.PHASECHK.TRANS64.TRYWAIT P1, [UR8+0x24050], R2 ;  /* 0x02405002ff0075a7 */ /* 0x000ea40008020148 */
[----:B--2---:R-:W-:Y:S05]  /*0dc0*/  @!P1 BRA `(.L_x_15) ;  /* 0x000000c000289947 */ /* 0x004fea0003800000 */
.L_x_103:
[----:B------:R-:W-:Y:S01]  /*0dd0*/  SHF.L.U32 R3, R3, 0x1, RZ ;  /* 0x0000000103037819 */ /* 0x000fe200000006ff */
[----:B------:R-:W-:Y:S06]  /*0de0*/  @!P0 BRA `(.L_x_16) ;  /* 0x0000000000048947 */ /* 0x000fec0003800000 */
[----:B-1----:R-:W-:Y:S01]  /*0df0*/  BPT.TRAP 0x1 ;  /* 0x000000040000795c */ /* 0x002fe20000300000 */
.L_x_16:
[----:B------:R-:W-:Y:S01]  /*0e00*/  SHF.L.U32 R6, RZ, 0x1f, RZ ;  /* 0x0000001fff067819 */ /* 0x000fe200000006ff */
[----:B------:R-:W-:Y:S01]  /*0e10*/  UIADD3 UR33, UR36, 0x24090, URZ ;  /* 0x0002409024217890 */ /* 0x000fe2000fffe03f */
[----:B------:R-:W-:Y:S02]  /*0e20*/  ISETP.NE.AND P2, PT, RZ, UR7, PT ;  /* 0x00000007ff007c0c */ /* 0x000fe4000bf45270 */
[----:B------:R-:W3:Y:S02]  /*0e30*/  SYNCS.PHASECHK.TRANS64.TRYWAIT P1, [UR36+0x24000], R6 ;  /* 0x02400006ff0075a7 */ /* 0x000ee40008020164 */
[----:B---3--:R-:W-:Y:S09]  /*0e40*/  @!P1 BRA `(.L_x_17) ;  /* 0x000000c000209947 */ /* 0x008ff20003800000 */
.L_x_104:
[----:B------:R-:W-:Y:S01]  /*0e50*/  ULEA UR32, UR37, UR33, 0x3 ;  /* 0x0000002125207291 */ /* 0x000fe2000f8e183f */
[----:B------:R-:W-:-:S04]  /*0e60*/  SEL R0, RZ, 0x1, P2 ;  /* 0x00000001ff007807 */ /* 0x000fc80001000000 */
[----:B------:R-:W-:-:S04]  /*0e70*/  SHF.L.U32 R0, R0, 0x1f, RZ ;  /* 0x0000001f00007819 */ /* 0x000fc800000006ff */
[----:B------:R-:W3:Y:S02]  /*0e80*/  SYNCS.PHASECHK.TRANS64.TRYWAIT P1, [UR32+-0x8], R0 ;  /* 0xfffff800ff0075a7 */ /* 0x000ee40008020160 */
[----:B---3--:R-:W-:Y:S05]  /*0e90*/  @!P1 BRA `(.L_x_18) ;  /* 0x000000c000249947 */ /* 0x008fea0003800000 */
.L_x_105:
[----:B------:R-:W-:Y:S01]  /*0ea0*/  USHF.R.U32.HI UR5, URZ, 0x4, UR36 ;  /* 0x000000043f057899 */ /* 0x000fe20008011624 */
[----:B------:R-:W-:Y:S01]  /*0eb0*/  WARPGROUP.ARRIVE ;  /* 0x00000000000079c5 */ /* 0x000fe20000000000 */
[----:B------:R-:W-:Y:S01]  /*0ec0*/  UIADD3 UR8, UR36, 0x6000, URZ ;  /* 0x0000600024087890 */ /* 0x000fe2000fffe03f */
[C---:B--2---:R-:W-:Y:S01]  /*0ed0*/  VIADD R0, R3.reuse, 0x1 ;  /* 0x0000000103007836 */ /* 0x044fe20000000000 */
[----:B------:R-:W-:Y:S01]  /*0ee0*/  ULOP3.LUT UR5, UR5, 0x3fff, URZ, 0xc0, !UPT ;  /* 0x00003fff05057892 */ /* 0x000fe2000f8ec03f */
[C---:B------:R-:W-:Y:S01]  /*0ef0*/  IADD3 R2, R3.reuse, 0x8, RZ ;  /* 0x0000000803027810 */ /* 0x040fe20007ffe0ff */
[----:B------:R-:W-:Y:S01]  /*0f00*/  USHF.R.U32.HI UR8, URZ, 0x4, UR8 ;  /* 0x000000043f087899 */ /* 0x000fe20008011608 */
[C---:B------:R-:W-:Y:S01]  /*0f10*/  IADD3 R4, R3.reuse, 0x68, RZ ;  /* 0x0000006803047810 */ /* 0x040fe20007ffe0ff */
[----:B------:R-:W-:Y:S01]  /*0f20*/  ULOP3.LUT UR28, UR5, 0x10000, URZ, 0xfc, !UPT ;  /* 0x00010000051c7892 */ /* 0x000fe2000f8efc3f */
[----:B------:R-:W-:Y:S01]  /*0f30*/  IADD3 R8, R3, 0x69, RZ ;  /* 0x0000006903087810 */ /* 0x000fe20007ffe0ff */
[----:B------:R-:W-:-:S02]  /*0f40*/  ULOP3.LUT UR5, UR8, 0x3fff, URZ, 0xc0, !UPT ;  /* 0x00003fff08057892 */ /* 0x000fc4000f8ec03f */
[----:B------:R-:W-:Y:S02]  /*0f50*/  UIMAD UR28, UR6, 0x300, UR28 ;  /* 0x00000300061c78a4 */ /* 0x000fe4000f8e021c */
[----:B------:R-:W-:Y:S01]  /*0f60*/  ULOP3.LUT UR6, UR5, 0x10000, URZ, 0xfc, !UPT ;  /* 0x0001000005067892 */ /* 0x000fe2000f8efc3f */
[----:B------:R-:W-:Y:S01]  /*0f70*/  UMOV UR9, 0x80000020 ;  /* 0x8000002000097882 */ /* 0x000fe20000000000 */
[----:B------:R-:W-:Y:S01]  /*0f80*/  UMOV UR11, 0x80000020 ;  /* 0x80000020000b7882 */ /* 0x000fe20000000000 */
[----:B------:R-:W-:Y:S02]  /*0f90*/  UIADD3 UR12, UR28, 0x2, URZ ;  /* 0x000000021c0c7890 */ /* 0x000fe4000fffe03f */
[----:B------:R-:W-:Y:S02]  /*0fa0*/  UMOV UR8, UR28 ;  /* 0x0000001c00087c82 */ /* 0x000fe40008000000 */
[----:B------:R-:W-:Y:S01]  /*0fb0*/  UMOV UR10, UR6 ;  /* 0x00000006000a7c82 */ /* 0x000fe20008000000 */
[----:B------:R-:W-:Y:S01]  /*0fc0*/  UIADD3 UR14, UR6, 0x2, URZ ;  /* 0x00000002060e7890 */ /* 0x000fe2000fffe03f */
[----:B------:R-:W-:Y:S01]  /*0fd0*/  HGMMA.64x128x16.F32 R24, gdesc[UR8], RZ, !UPT, gsb0 ;  /* 0x01e00000081879f0 */ /* 0x000fe2000c0008ff */
[----:B------:R-:W-:Y:S01]  /*0fe0*/  UMOV UR13, 0x80000020 ;  /* 0x80000020000d7882 */ /* 0x000fe20000000000 */
[----:B------:R-:W-:Y:S01]  /*0ff0*/  UMOV UR15, 0x80000020 ;  /* 0x80000020000f7882 */ /* 0x000fe20000000000 */
[----:B------:R-:W-:-:S02]  /*1000*/  UIADD3 UR16, UR28, 0x100, URZ ;  /* 0x000001001c107890 */ /* 0x000fc4000fffe03f */
[----:B------:R-:W-:Y:S01]  /*1010*/  UIADD3 UR18, UR6, 0x200, URZ ;  /* 0x0000020006127890 */ /* 0x000fe2000fffe03f */
[----:B------:R-:W-:Y:S01]  /*1020*/  UMOV UR17, 0x80000020 ;  /* 0x8000002000117882 */ /* 0x000fe20000000000 */
[----:B------:R-:W-:Y:S01]  /*1030*/  UMOV UR19, 0x80000020 ;  /* 0x8000002000137882 */ /* 0x000fe20000000000 */
[----:B------:R-:W-:Y:S02]  /*1040*/  UIADD3 UR20, UR28, 0x102, URZ ;  /* 0x000001021c147890 */ /* 0x000fe4000fffe03f */
[----:B------:R-:W-:Y:S01]  /*1050*/  UIADD3 UR22, UR6, 0x202, URZ ;  /* 0x0000020206167890 */ /* 0x000fe2000fffe03f */
[----:B------:R-:W-:Y:S01]  /*1060*/  UMOV UR21, 0x80000020 ;  /* 0x8000002000157882 */ /* 0x000fe20000000000 */
[----:B------:R-:W-:Y:S01]  /*1070*/  UMOV UR23, 0x80000020 ;  /* 0x8000002000177882 */ /* 0x000fe20000000000 */
[----:B------:R-:W-:Y:S02]  /*1080*/  UIADD3 UR24, UR28, 0x200, URZ ;  /* 0x000002001c187890 */ /* 0x000fe4000fffe03f */
[----:B------:R-:W-:Y:S01]  /*1090*/  UIADD3 UR26, UR6, 0x400, URZ ;  /* 0x00000400061a7890 */ /* 0x000fe2000fffe03f */
[----:B------:R-:W-:Y:S01]  /*10a0*/  UMOV UR25, 0x80000020 ;  /* 0x8000002000197882 */ /* 0x000fe20000000000 */
[----:B------:R-:W-:Y:S01]  /*10b0*/  UMOV UR27, 0x80000020 ;  /* 0x80000020001b7882 */ /* 0x000fe20000000000 */
[----:B------:R-:W-:-:S02]  /*10c0*/  UIADD3 UR28, UR28, 0x202, URZ ;  /* 0x000002021c1c7890 */ /* 0x000fc4000fffe03f */
[----:B------:R-:W-:Y:S01]  /*10d0*/  UIADD3 UR30, UR6, 0x402, URZ ;  /* 0x00000402061e7890 */ /* 0x000fe2000fffe03f */
[----:B------:R-:W-:Y:S01]  /*10e0*/  UMOV UR29, 0x80000020 ;  /* 0x80000020001d7882 */ /* 0x000fe20000000000 */
[----:B------:R-:W-:Y:S01]  /*10f0*/  UMOV UR31, 0x80000020 ;  /* 0x80000020001f7882 */ /* 0x000fe20000000000 */
[----:B------:R-:W-:Y:S01]  /*1100*/  ULDC UR10, c[0x0][0x28c] ;  /* 0x0000a300000a7ab9 */ /* 0x000fe20000000800 */
[----:B------:R-:W-:Y:S01]  /*1110*/  ULDC UR11, c[0x0][0x28c] ;  /* 0x0000a300000b7ab9 */ /* 0x000fe20000000800 */
[----:B------:R-:W-:Y:S01]  /*1120*/  ISETP.GE.AND P6, PT, R0, UR10, PT ;  /* 0x0000000a00007c0c */ /* 0x000fe2000bfc6270 */
[----:B------:R-:W-:Y:S01]  /*1130*/  ULDC UR10, c[0x0][0x28c] ;  /* 0x0000a300000a7ab9 */ /* 0x000fe20000000800 */
[C---:B------:R-:W-:Y:S01]  /*1140*/  IADD3 R0, R3.reuse, 0x9, RZ ;  /* 0x0000000903007810 */ /* 0x040fe20007ffe0ff */
[----:B------:R-:W-:Y:S01]  /*1150*/  USHF.L.U32 UR7, UR7, 0x3, URZ ;  /* 0x0000000307077899 */ /* 0x000fe2000800063f */
[----:B------:R-:W-:Y:S01]  /*1160*/  ISETP.GE.AND P1, PT, R2, UR11, PT ;  /* 0x0000000b02007c0c */ /* 0x000fe2000bf26270 */
[C---:B------:R-:W-:Y:S01]  /*1170*/  VIADD R2, R3.reuse, 0x10 ;  /* 0x0000001003027836 */ /* 0x040fe20000000000 */
[----:B------:R-:W-:Y:S01]  /*1180*/  ISETP.GE.AND P2, PT, R0, UR10, PT ;  /* 0x0000000a00007c0c */ /* 0x000fe2000bf46270 */
[----:B------:R-:W-:Y:S01]  /*1190*/  ULDC UR10, c[0x0][0x28c] ;  /* 0x0000a300000a7ab9 */ /* 0x000fe20000000800 */
[C---:B------:R-:W-:Y:S01]  /*11a0*/  IADD3 R0, R3.reuse, 0x11, RZ ;  /* 0x0000001103007810 */ /* 0x040fe20007ffe0ff */
[----:B------:R-:W-:Y:S01]  /*11b0*/  ULDC UR11, c[0x0][0x28c] ;  /* 0x0000a300000b7ab9 */ /* 0x000fe20000000800 */
[----:B------:R-:W-:Y:S01]  /*11c0*/  ULOP3.LUT UR7, UR7, 0x8, URZ, 0xc, !UPT ;  /* 0x0000000807077892 */ /* 0x000fe2000f8e0c3f */
[----:B------:R-:W-:Y:S01]  /*11d0*/  ISETP.GE.AND P3, PT, R2, UR11, PT ;  /* 0x0000000b02007c0c */ /* 0x000fe2000bf66270 */
[----:B------:R-:W-:Y:S01]  /*11e0*/  ULDC UR11, c[0x0][0x28c] ;  /* 0x0000a300000b7ab9 */ /* 0x000fe20000000800 */
[----:B------:R-:W-:Y:S01]  /*11f0*/  ISETP.GE.AND P4, PT, R0, UR10, PT ;  /* 0x0000000a00007c0c */ /* 0x000fe2000bf86270 */
[C---:B------:R-:W-:Y:S01]  /*1200*/  VIADD R0, R3.reuse, 0x19 ;  /* 0x0000001903007836 */ /* 0x040fe20000000000 */
[----:B------:R-:W-:Y:S01]  /*1210*/  ULDC UR10, c[0x0][0x28c] ;  /* 0x0000a300000a7ab9 */ /* 0x000fe20000000800 */
[----:B------:R-:W-:-:S04]  /*1220*/  IADD3 R2, R3, 0x18, RZ ;  /* 0x0000001803027810 */ /* 0x000fc80007ffe0ff */
[----:B------:R-:W-:Y:S01]  /*1230*/  ISETP.GE.AND P5, PT, R2, UR11, PT ;  /* 0x0000000b02007c0c */ /* 0x000fe2000bfa6270 */
[----:B------:R-:W-:Y:S01]  /*1240*/  ULDC UR11, c[0x0][0x604] ;  /* 0x00018100000b7ab9 */ /* 0x000fe20000000800 */
[----:B------:R-:W-:Y:S01]  /*1250*/  IADD3 R2, R3, 0x50, RZ ;  /* 0x0000005003027810 */ /* 0x000fe20007ffe0ff */
[----:B------:R-:W-:Y:S02]  /*1260*/  WARPGROUP.DEPBAR.LE gsb0, 0x0 ;  /* 0x00008000000079c5 */ /* 0x000fe40000010000 */
[----:B------:R-:W-:-:S06]  /*1270*/  WARPGROUP.ARRIVE ;  /* 0x00000000000079c5 */ /* 0x000fcc0000000000 */
[----:B------:R-:W-:Y:S03]  /*1280*/  HGMMA.64x128x16.F32 R24, gdesc[UR12], R24, gsb0 ;  /* 0x01e000000c1879f0 */ /* 0x000fe60008000818 */
[----:B------:R-:W-:Y:S02]  /*1290*/  WARPGROUP.DEPBAR.LE gsb0, 0x0 ;  /* 0x00008000000079c5 */ /* 0x000fe40000010000 */
[----:B------:R-:W-:-:S07]  /*12a0*/  WARPGROUP.ARRIVE ;  /* 0x00000000000079c5 */ /* 0x000fce0000000000 */
        /* <DEDUP_REMOVED lines=11> */
[----:B------:R-:W-:Y:S02]  /*1360*/  FSEL R25, R25, -INF , !P6 ;  /* 0xff80000019197808 */ /* 0x000fe40007000000 */
[----:B------:R-:W-:Y:S02]  /*1370*/  FSEL R27, R27, -INF , !P6 ;  /* 0xff8000001b1b7808 */ /* 0x000fe40007000000 */
[----:B------:R-:W-:Y:S01]  /*1380*/  ISETP.GE.AND P6, PT, R0, UR10, PT ;  /* 0x0000000a00007c0c */ /* 0x000fe2000bfc6270 */
[----:B------:R-:W-:Y:S01]  /*1390*/  ULDC UR10, c[0x0][0x28c] ;  /* 0x0000a300000a7ab9 */ /* 0x000fe20000000800 */
[----:B------:R-:W-:-:S02]  /*13a0*/  IADD3 R0, R3, 0x20, RZ ;  /* 0x0000002003007810 */ /* 0x000fc40007ffe0ff */
[----:B------:R-:W-:Y:S02]  /*13b0*/  FSEL R28, R28, -INF , !P1 ;  /* 0xff8000001c1c7808 */ /* 0x000fe40004800000 */
[----:B------:R-:W-:Y:S02]  /*13c0*/  FSEL R30, R30, -INF , !P1 ;  /* 0xff8000001e1e7808 */ /* 0x000fe40004800000 */
[----:B------:R-:W-:Y:S01]  /*13d0*/  ISETP.GE.AND P1, PT, R0, UR10, PT ;  /* 0x0000000a00007c0c */ /* 0x000fe2000bf26270 */
[----:B------:R-:W-:Y:S01]  /*13e0*/  ULDC UR10, c[0x0][0x28c] ;  /* 0x0000a300000a7ab9 */ /* 0x000fe20000000800 */
[----:B------:R-:W-:Y:S02]  /*13f0*/  IADD3 R0, R3, 0x21, RZ ;  /* 0x0000002103007810 */ /* 0x000fe40007ffe0ff */
[----:B------:R-:W-:Y:S02]  /*1400*/  FSEL R29, R29, -INF , !P2 ;  /* 0xff8000001d1d7808 */ /* 0x000fe40005000000 */
[----:B------:R-:W-:-:S02]  /*1410*/  FSEL R31, R31, -INF , !P2 ;  /* 0xff8000001f1f7808 */ /* 0x000fc40005000000 */
[----:B------:R-:W-:Y:S01]  /*1420*/  ISETP.GE.AND P2, PT, R0, UR10, PT ;  /* 0x0000000a00007c0c */ /* 0x000fe2000bf46270 */
[C---:B------:R-:W-:Y:S01]  /*1430*/  VIADD R0, R3.reuse, 0x28 ;  /* 0x0000002803007836 */ /* 0x040fe20000000000 */
[----:B------:R-:W-:Y:S01]  /*1440*/  ULDC UR10, c[0x0][0x28c] ;  /* 0x0000a300000a7ab9 */ /* 0x000fe20000000800 */
[----:B------:R-:W-:Y:S02]  /*1450*/  FSEL R32, R32, -INF , !P3 ;  /* 0xff80000020207808 */ /* 0x000fe40005800000 */
[----:B------:R-:W-:Y:S02]  /*1460*/  FSEL R34, R34, -INF , !P3 ;  /* 0xff80000022227808 */ /* 0x000fe40005800000 */
[----:B------:R-:W-:Y:S01]  /*1470*/  ISETP.GE.AND P3, PT, R0, UR10, PT ;  /* 0x0000000a00007c0c */ /* 0x000fe2000bf66270 */
[----:B------:R-:W-:Y:S01]  /*1480*/  ULDC UR10, c[0x0][0x28c] ;  /* 0x0000a300000a7ab9 */ /* 0x000fe20000000800 */
[----:B------:R-:W-:Y:S02]  /*1490*/  IADD3 R0, R3, 0x29, RZ ;  /* 0x0000002903007810 */ /* 0x000fe40007ffe0ff */
[----:B------:R-:W-:-:S02]  /*14a0*/  FSEL R33, R33, -INF , !P4 ;  /* 0xff80000021217808 */ /* 0x000fc40006000000 */
[----:B------:R-:W-:Y:S02]  /*14b0*/  FSEL R35, R35, -INF , !P4 ;  /* 0xff80000023237808 */ /* 0x000fe40006000000 */
[----:B------:R-:W-:Y:S01]  /*14c0*/  ISETP.GE.AND P4, PT, R0, UR10, PT ;  /* 0x0000000a00007c0c */ /* 0x000fe2000bf86270 */
[----:B------:R-:W-:Y:S01]  /*14d0*/  ULDC UR10, c[0x0][0x28c] ;  /* 0x0000a300000a7ab9 */ /* 0x000fe20000000800 */
[C---:B------:R-:W-:Y:S02]  /*14e0*/  IADD3 R0, R3.reuse, 0x30, RZ ;  /* 0x0000003003007810 */ /* 0x040fe40007ffe0ff */
[----:B------:R-:W-:Y:S02]  /*14f0*/  FSEL R36, R36, -INF , !P5 ;  /* 0xff80000024247808 */ /* 0x000fe40006800000 */
[----:B------:R-:W-:Y:S02]  /*1500*/  FSEL R38, R38, -INF , !P5 ;  /* 0xff80000026267808 */ /* 0x000fe40006800000 */
[----:B------:R-:W-:Y:S01]  /*1510*/  ISETP.GE.AND P5, PT, R0, UR10, PT ;  /* 0x0000000a00007c0c */ /* 0x000fe2000bfa6270 */
[----:B------:R-:W-:Y:S01]  /*1520*/  VIADD R0, R3, 0x31 ;  /* 0x0000003103007836 */ /* 0x000fe20000000000 */
[----:B------:R-:W-:Y:S01]  /*1530*/  ULDC UR10, c[0x0][0x28c] ;  /* 0x0000a300000a7ab9 */ /* 0x000fe20000000800 */
        /* <DEDUP_REMOVED lines=13> */
[C---:B------:R-:W-:Y:S01]  /*1610*/  VIADD R0, R3.reuse, 0x40 ;  /* 0x0000004003007836 */ /* 0x040fe20000000000 */
[----:B------:R-:W-:Y:S01]  /*1620*/  ULDC UR10, c[0x0][0x28c] ;  /* 0x0000a300000a7ab9 */ /* 0x000fe20000000800 */
        /* <DEDUP_REMOVED lines=9> */
[----:B------:R-:W-:Y:S02]  /*16c0*/  FSEL R48, R48, -INF , !P5 ;  /* 0xff80000030307808 */ /* 0x000fe40006800000 */
[----:B------:R-:W-:Y:S02]  /*16d0*/  FSEL R50, R50, -INF , !P5 ;  /* 0xff80000032327808 */ /* 0x000fe40006800000 */
[C---:B------:R-:W-:Y:S01]  /*16e0*/  ISETP.GE.AND P5, PT, R3.reuse, UR10, PT ;  /* 0x0000000a03007c0c */ /* 0x040fe2000bfa6270 */
[----:B------:R-:W-:Y:S01]  /*16f0*/  ULDC UR10, c[0x0][0x28c] ;  /* 0x0000a300000a7ab9 */ /* 0x000fe20000000800 */
[----:B------:R-:W-:-:S02]  /*1700*/  IADD3 R0, R3, 0x48, RZ ;  /* 0x0000004803007810 */ /* 0x000fc40007ffe0ff */
[----:B------:R-:W-:Y:S02]  /*1710*/  FSEL R49, R49, -INF , !P6 ;  /* 0xff80000031317808 */ /* 0x000fe40007000000 */
[----:B------:R-:W-:Y:S02]  /*1720*/  FSEL R51, R51, -INF , !P6 ;  /* 0xff80000033337808 */ /* 0x000fe40007000000 */
[----:B------:R-:W-:Y:S02]  /*1730*/  FSEL R26, R26, -INF , !P5 ;  /* 0xff8000001a1a7808 */ /* 0x000fe40006800000 */
[----:B------:R-:W-:Y:S01]  /*1740*/  ISETP.GE.AND P6, PT, R0, UR10, PT ;  /* 0x0000000a00007c0c */ /* 0x000fe2000bfc6270 */
[----:B------:R-:W-:Y:S01]  /*1750*/  VIADD R0, R3, 0x49 ;  /* 0x0000004903007836 */ /* 0x000fe20000000000 */
[----:B------:R-:W-:Y:S01]  /*1760*/  FMNMX R5, R26, R27, !PT ;  /* 0x0000001b1a057209 */ /* 0x000fe20007800000 */
[----:B------:R-:W-:Y:S01]  /*1770*/  ULDC UR10, c[0x0][0x28c] ;  /* 0x0000a300000a7ab9 */ /* 0x000fe20000000800 */
[----:B------:R-:W-:-:S02]  /*1780*/  FSEL R52, R52, -INF , !P1 ;  /* 0xff80000034347808 */ /* 0x000fc40004800000 */
[----:B------:R-:W-:Y:S02]  /*1790*/  FSEL R54, R54, -INF , !P1 ;  /* 0xff80000036367808 */ /* 0x000fe40004800000 */
[----:B------:R-:W-:Y:S01]  /*17a0*/  ISETP.GE.AND P1, PT, R0, UR10, PT ;  /* 0x0000000a00007c0c */ /* 0x000fe2000bf26270 */
[----:B------:R-:W-:Y:S01]  /*17b0*/  ULDC UR10, c[0x0][0x28c] ;  /* 0x0000a300000a7ab9 */ /* 0x000fe20000000800 */
[----:B------:R-:W-:Y:S02]  /*17c0*/  FMNMX R0, R30, R5, !PT ;  /* 0x000000051e007209 */ /* 0x000fe40007800000 */
[----:B------:R-:W-:Y:S02]  /*17d0*/  FSEL R53, R53, -INF , !P2 ;  /* 0xff80000035357808 */ /* 0x000fe40005000000 */
[----:B------:R-:W-:Y:S02]  /*17e0*/  FMNMX R5, R31, R0, !PT ;  /* 0x000000001f057209 */ /* 0x000fe40007800000 */
[----:B------:R-:W-:-:S02]  /*17f0*/  FSEL R55, R55, -INF , !P2 ;  /* 0xff80000037377808 */ /* 0x000fc40005000000 */
[----:B------:R-:W-:Y:S02]  /*1800*/  FMNMX R0, R34, R5, !PT ;  /* 0x0000000522007209 */ /* 0x000fe40007800000 */
[----:B------:R-:W-:Y:S01]  /*1810*/  ISETP.GE.AND P2, PT, R2, UR10, PT ;  /* 0x0000000a02007c0c */ /* 0x000fe2000bf46270 */
[----:B------:R-:W-:Y:S01]  /*1820*/  ULDC UR10, c[0x0][0x28c] ;  /* 0x0000a300000a7ab9 */ /* 0x000fe20000000800 */
[----:B------:R-:W-:Y:S02]  /*1830*/  FMNMX R5, R35, R0, !PT ;  /* 0x0000000023057209 */ /* 0x000fe40007800000 */
[----:B------:R-:W-:Y:S02]  /*1840*/  IADD3 R2, R3, 0x51, RZ ;  /* 0x0000005103027810 */ /* 0x000fe40007ffe0ff */
[----:B------:R-:W-:Y:S02]  /*1850*/  FSEL R56, R56, -INF , !P3 ;  /* 0xff80000038387808 */ /* 0x000fe40005800000 */
[----:B------:R-:W-:-:S02]  /*1860*/  FSEL R58, R58, -INF , !P3 ;  /* 0xff8000003a3a7808 */ /* 0x000fc40005800000 */
[----:B------:R-:W-:Y:S02]  /*1870*/  FMNMX R0, R38, R5, !PT ;  /* 0x0000000526007209 */ /* 0x000fe40007800000 */
[----:B------:R-:W-:Y:S01]  /*1880*/  ISETP.GE.AND P3, PT, R2, UR10, PT ;  /* 0x0000000a02007c0c */ /* 0x000fe2000bf66270 */
[----:B------:R-:W-:Y:S01]  /*1890*/  VIADD R2, R3, 0x58 ;  /* 0x0000005803027836 */ /* 0x000fe20000000000 */
[----:B------:R-:W-:Y:S01]  /*18a0*/  FMNMX R5, R39, R0, !PT ;  /* 0x0000000027057209 */ /* 0x000fe20007800000 */
[----:B------:R-:W-:Y:S01]  /*18b0*/  ULDC UR10, c[0x0][0x28c] ;  /* 0x0000a300000a7ab9 */ /* 0x000fe20000000800 */
[----:B------:R-:W-:Y:S02]  /*18c0*/  FSEL R57, R57, -INF , !P4 ;  /* 0xff80000039397808 */ /* 0x000fe40006000000 */
[----:B------:R-:W-:Y:S02]  /*18d0*/  FSEL R59, R59, -INF , !P4 ;  /* 0xff8000003b3b7808 */ /* 0x000fe40006000000 */
[----:B------:R-:W-:Y:S01]  /*18e0*/  ISETP.GE.AND P4, PT, R2, UR10, PT ;  /* 0x0000000a02007c0c */ /* 0x000fe2000bf86270 */
[----:B------:R-:W-:Y:S01]  /*18f0*/  ULDC UR10, c[0x0][0x28c] ;  /* 0x0000a300000a7ab9 */ /* 0x000fe20000000800 */
[----:B------:R-:W-:-:S02]  /*1900*/  IADD3 R2, R3, 0x59, RZ ;  /* 0x0000005903027810 */ /* 0x000fc40007ffe0ff */
[----:B------:R-:W-:Y:S02]  /*1910*/  FMNMX R0, R42, R5, !PT ;  /* 0x000000052a007209 */ /* 0x000fe40007800000 */
[----:B------:R-:W-:Y:S02]  /*1920*/  FSEL R60, R60, -INF , !P6 ;  /* 0xff8000003c3c7808 */ /* 0x000fe40007000000 */
[----:B------:R-:W-:Y:S02]  /*1930*/  FSEL R62, R62, -INF , !P6 ;  /* 0xff8000003e3e7808 */ /* 0x000fe40007000000 */
[----:B------:R-:W-:Y:S01]  /*1940*/  ISETP.GE.AND P6, PT, R2, UR10, PT ;  /* 0x0000000a02007c0c */ /* 0x000fe2000bfc6270 */
[----:B------:R-:W-:Y:S01]  /*1950*/  ULDC UR10, c[0x0][0x28c] ;  /* 0x0000a300000a7ab9 */ /* 0x000fe20000000800 */
[----:B------:R-:W-:Y:S02]  /*1960*/  FMNMX R5, R43, R0, !PT ;  /* 0x000000002b057209 */ /* 0x000fe40007800000 */
[----:B------:R-:W-:-:S02]  /*1970*/  IADD3 R2, R3, 0x60, RZ ;  /* 0x0000006003027810 */ /* 0x000fc40007ffe0ff */
[----:B------:R-:W-:Y:S02]  /*1980*/  FSEL R61, R61, -INF , !P1 ;  /* 0xff8000003d3d7808 */ /* 0x000fe40004800000 */
[----:B------:R-:W-:Y:S02]  /*1990*/  FSEL R63, R63, -INF , !P1 ;  /* 0xff8000003f3f7808 */ /* 0x000fe40004800000 */
[----:B------:R-:W-:Y:S02]  /*19a0*/  FMNMX R0, R46, R5, !PT ;  /* 0x000000052e007209 */ /* 0x000fe40007800000 */
[----:B------:R-:W-:Y:S01]  /*19b0*/  ISETP.GE.AND P1, PT, R2, UR10, PT ;  /* 0x0000000a02007c0c */ /* 0x000fe2000bf26270 */
[----:B------:R-:W-:Y:S01]  /*19c0*/  VIADD R2, R3, 0x61 ;  /* 0x0000006103027836 */ /* 0x000fe20000000000 */
[----:B------:R-:W-:Y:S01]  /*19d0*/  FMNMX R5, R47, R0, !PT ;  /* 0x000000002f057209 */ /* 0x000fe20007800000 */
[----:B------:R-:W-:Y:S01]  /*19e0*/  ULDC UR10, c[0x0][0x28c] ;  /* 0x0000a300000a7ab9 */ /* 0x000fe20000000800 */
[----:B------:R-:W-:-:S02]  /*19f0*/  FSEL R0, R24, -INF , !P5 ;  /* 0xff80000018007808 */ /* 0x000fc40006800000 */
[----:B------:R-:W-:Y:S01]  /*1a00*/  ISETP.GE.AND P5, PT, R2, UR10, PT ;  /* 0x0000000a02007c0c */ /* 0x000fe2000bfa6270 */
[----:B------:R-:W-:Y:S01]  /*1a10*/  ULDC UR10, c[0x0][0x28c] ;  /* 0x0000a300000a7ab9 */ /* 0x000fe20000000800 */
[----:B------:R-:W-:Y:S02]  /*1a20*/  FMNMX R2, R50, R5, !PT ;  /* 0x0000000532027209 */ /* 0x000fe40007800000 */
[----:B------:R-:W-:Y:S02]  /*1a30*/  FMNMX R5, R0, R25, !PT ;  /* 0x0000001900057209 */ /* 0x000fe40007800000 */
[----:B------:R-:W-:Y:S02]  /*1a40*/  FMNMX R7, R51, R2, !PT ;  /* 0x0000000233077209 */ /* 0x000fe40007800000 */
[----:B------:R-:W-:Y:S02]  /*1a50*/  FMNMX R2, R28, R5, !PT ;  /* 0x000000051c027209 */ /* 0x000fe40007800000 */
[----:B------:R-:W-:-:S02]  /*1a60*/  FSEL R64, R64, -INF , !P2 ;  /* 0xff80000040407808 */ /* 0x000fc40005000000 */
[----:B------:R-:W-:Y:S02]  /*1a70*/  FSEL R66, R66, -INF , !P2 ;  /* 0xff80000042427808 */ /* 0x000fe40005000000 */
[----:B------:R-:W-:Y:S01]  /*1a80*/  ISETP.GE.AND P2, PT, R4, UR10, PT ;  /* 0x0000000a04007c0c */ /* 0x000fe2000bf46270 */
[----:B------:R-:W-:Y:S01]  /*1a90*/  ULDC UR10, c[0x0][0x28c] ;  /* 0x0000a300000a7ab9 */ /* 0x000fe20000000800 */
[----:B------:R-:W-:Y:S02]  /*1aa0*/  FMNMX R4, R54, R7, !PT ;  /* 0x0000000736047209 */ /* 0x000fe40007800000 */
[----:B------:R-:W-:Y:S02]  /*1ab0*/  FMNMX R5, R29, R2, !PT ;  /* 0x000000021d057209 */ /* 0x000fe40007800000 */
[----:B------:R-:W-:Y:S02]  /*1ac0*/  FMNMX R7, R55, R4, !PT ;  /* 0x0000000437077209 */ /* 0x000fe40007800000 */
[----:B------:R-:W-:-:S02]  /*1ad0*/  FMNMX R2, R32, R5, !PT ;  /* 0x0000000520027209 */ /* 0x000fc40007800000 */
[----:B------:R-:W-:Y:S02]  /*1ae0*/  FMNMX R4, R58, R7, !PT ;  /* 0x000000073a047209 */ /* 0x000fe40007800000 */
[----:B------:R-:W-:Y:S02]  /*1af0*/  FMNMX R5, R33, R2, !PT ;  /* 0x0000000221057209 */ /* 0x000fe40007800000 */
[----:B------:R-:W-:Y:S02]  /*1b00*/  FMNMX R7, R59, R4, !PT ;  /* 0x000000043b077209 */ /* 0x000fe40007800000 */
[----:B------:R-:W-:Y:S02]  /*1b10*/  FMNMX R2, R36, R5, !PT ;  /* 0x0000000524027209 */ /* 0x000fe40007800000 */
[----:B------:R-:W-:Y:S02]  /*1b20*/  FMNMX R4, R62, R7, !PT ;  /* 0x000000073e047209 */ /* 0x000fe40007800000 */
[----:B------:R-:W-:-:S02]  /*1b30*/  FMNMX R5, R37, R2, !PT ;  /* 0x0000000225057209 */ /* 0x000fc40007800000 */
[----:B------:R-:W-:Y:S02]  /*1b40*/  FMNMX R7, R63, R4, !PT ;  /* 0x000000043f077209 */ /* 0x000fe40007800000 */
[----:B------:R-:W-:Y:S02]  /*1b50*/  FMNMX R2, R40, R5, !PT ;  /* 0x0000000528027209 */ /* 0x000fe40007800000 */
[----:B------:R-:W-:Y:S02]  /*1b60*/  FSEL R67, R67, -INF , !P3 ;  /* 0xff80000043437808 */ /* 0x000fe40005800000 */
[----:B------:R-:W-:Y:S02]  /*1b70*/  FMNMX R4, R66, R7, !PT ;  /* 0x0000000742047209 */ /* 0x000fe40007800000 */
[----:B------:R-:W-:Y:S02]  /*1b80*/  FMNMX R5, R41, R2, !PT ;  /* 0x0000000229057209 */ /* 0x000fe40007800000 */
[----:B------:R-:W-:-:S02]  /*1b90*/  FSEL R70, R70, -INF , !P4 ;  /* 0xff80000046467808 */ /* 0x000fc40006000000 */
[----:B------:R-:W-:Y:S02]  /*1ba0*/  FMNMX R7, R67, R4, !PT ;  /* 0x0000000443077209 */ /* 0x000fe40007800000 */
[----:B------:R-:W-:Y:S02]  /*1bb0*/  FMNMX R2, R44, R5, !PT ;  /* 0x000000052c027209 */ /* 0x000fe40007800000 */
[----:B------:R-:W-:Y:S02]  /*1bc0*/  FSEL R65, R65, -INF , !P3 ;  /* 0xff80000041417808 */ /* 0x000fe40005800000 */
[----:B------:R-:W-:Y:S02]  /*1bd0*/  FSEL R71, R71, -INF , !P6 ;  /* 0xff80000047477808 */ /* 0x000fe40007000000 */
[----:B------:R-:W-:Y:S02]  /*1be0*/  FMNMX R4, R70, R7, !PT ;  /* 0x0000000746047209 */ /* 0x000fe40007800000 */
[----:B------:R-:W-:Y:S01]  /*1bf0*/  ISETP.GE.AND P3, PT, R8, UR10, PT ;  /* 0x0000000a08007c0c */ /* 0x000fe2000bf66270 */
[----:B------:R-:W-:Y:S01]  /*1c00*/  ULDC UR10, c[0x0][0x28c] ;  /* 0x0000a300000a7ab9 */ /* 0x000fe20000000800 */
[----:B------:R-:W-:Y:S01]  /*1c10*/  FMNMX R5, R45, R2, !PT ;  /* 0x000000022d057209 */ /* 0x000fe20007800000 */
[----:B------:R-:W2:Y:S01]  /*1c20*/  LDC R7, c[0x0][0x28c] ;  /* 0x0000a300ff077b82 */ /* 0x000ea20000000800 */
[----:B------:R-:W-:-:S02]  /*1c30*/  IADD3 R8, R3, 0x70, RZ ;  /* 0x0000007003087810 */ /* 0x000fc40007ffe0ff */
[----:B------:R-:W-:Y:S02]  /*1c40*/  FSEL R74, R74, -INF , !P1 ;  /* 0xff8000004a4a7808 */ /* 0x000fe40004800000 */
[----:B------:R-:W-:Y:S02]  /*1c50*/  FMNMX R9, R71, R4, !PT ;  /* 0x0000000447097209 */ /* 0x000fe40007800000 */
[----:B------:R-:W-:Y:S02]  /*1c60*/  FSEL R68, R68, -INF , !P4 ;  /* 0xff80000044447808 */ /* 0x000fe40006000000 */
[----:B------:R-:W-:Y:S02]  /*1c70*/  FMNMX R2, R48, R5, !PT ;  /* 0x0000000530027209 */ /* 0x000fe40007800000 */
[----:B------:R-:W-:Y:S01]  /*1c80*/  ISETP.GE.AND P4, PT, R8, UR10, PT ;  /* 0x0000000a08007c0c */ /* 0x000fe2000bf86270 */
[----:B------:R-:W-:Y:S01]  /*1c90*/  VIADD R8, R3, 0x71 ;  /* 0x0000007103087836 */ /* 0x000fe20000000000 */
[----:B------:R-:W-:Y:S01]  /*1ca0*/  FSEL R75, R75, -INF , !P5 ;  /* 0xff8000004b4b7808 */ /* 0x000fe20006800000 */
[----:B------:R-:W-:Y:S01]  /*1cb0*/  ULDC UR10, c[0x0][0x28c] ;  /* 0x0000a300000a7ab9 */ /* 0x000fe20000000800 */
[----:B------:R-:W-:-:S02]  /*1cc0*/  FMNMX R4, R74, R9, !PT ;  /* 0x000000094a047209 */ /* 0x000fc40007800000 */
[----:B------:R-:W-:Y:S02]  /*1cd0*/  FMNMX R5, R49, R2, !PT ;  /* 0x0000000231057209 */ /* 0x000fe40007800000 */
[----:B------:R-:W-:Y:S02]  /*1ce0*/  FSEL R69, R69, -INF , !P6 ;  /* 0xff80000045457808 */ /* 0x000fe40007000000 */
[----:B------:R-:W-:Y:S01]  /*1cf0*/  ISETP.GE.AND P6, PT, R8, UR10, PT ;  /* 0x0000000a08007c0c */ /* 0x000fe2000bfc6270 */
[----:B------:R-:W-:Y:S01]  /*1d00*/  ULDC UR10, c[0x0][0x28c] ;  /* 0x0000a300000a7ab9 */ /* 0x000fe20000000800 */
[----:B------:R-:W-:Y:S02]  /*1d10*/  FMNMX R9, R75, R4, !PT ;  /* 0x000000044b097209 */ /* 0x000fe40007800000 */
[----:B------:R-:W-:Y:S02]  /*1d20*/  IADD3 R8, R3, 0x78, RZ ;  /* 0x0000007803087810 */ /* 0x000fe40007ffe0ff */
[----:B------:R-:W-:-:S02]  /*1d30*/  FMNMX R4, R52, R5, !PT ;  /* 0x0000000534047209 */ /* 0x000fc40007800000 */
[----:B------:R-:W-:Y:S02]  /*1d40*/  FSEL R78, R78, -INF , !P2 ;  /* 0xff8000004e4e7808 */ /* 0x000fe40005000000 */
[----:B------:R-:W-:Y:S02]  /*1d50*/  FSEL R72, R72, -INF , !P1 ;  /* 0xff80000048487808 */ /* 0x000fe40004800000 */
[----:B------:R-:W-:Y:S01]  /*1d60*/  ISETP.GE.AND P1, PT, R8, UR10, PT ;  /* 0x0000000a08007c0c */ /* 0x000fe2000bf26270 */
[----:B------:R-:W-:Y:S01]  /*1d70*/  ULDC UR10, c[0x0][0x604] ;  /* 0x00018100000a7ab9 */ /* 0x000fe20000000800 */
[----:B------:R-:W-:Y:S02]  /*1d80*/  FMNMX R5, R53, R4, !PT ;  /* 0x0000000435057209 */ /* 0x000fe40007800000 */
[----:B------:R-:W-:Y:S02]  /*1d90*/  FSEL R79, R79, -INF , !P3 ;  /* 0xff8000004f4f7808 */ /* 0x000fe40005800000 */
[----:B------:R-:W-:-:S02]  /*1da0*/  FMNMX R8, R78, R9, !PT ;  /* 0x000000094e087209 */ /* 0x000fc40007800000 */
[----:B------:R-:W-:Y:S02]  /*1db0*/  FMNMX R4, R56, R5, !PT ;  /* 0x0000000538047209 */ /* 0x000fe40007800000 */
[----:B------:R-:W-:Y:S02]  /*1dc0*/  FSEL R82, R82, -INF , !P4 ;  /* 0xff80000052527808 */ /* 0x000fe40006000000 */
[----:B------:R-:W-:Y:S02]  /*1dd0*/  FMNMX R9, R79, R8, !PT ;  /* 0x000000084f097209 */ /* 0x000fe40007800000 */
[----:B------:R-:W-:Y:S02]  /*1de0*/  IADD3 R2, R3, 0x79, RZ ;  /* 0x0000007903027810 */ /* 0x000fe40007ffe0ff */
[----:B------:R-:W-:Y:S02]  /*1df0*/  FMNMX R5, R57, R4, !PT ;  /* 0x0000000439057209 */ /* 0x000fe40007800000 */
[----:B------:R-:W-:-:S02]  /*1e00*/  FSEL R83, R83, -INF , !P6 ;  /* 0xff80000053537808 */ /* 0x000fc40007000000 */
[----:B------:R-:W-:Y:S02]  /*1e10*/  FMNMX R8, R82, R9, !PT ;  /* 0x0000000952087209 */ /* 0x000fe40007800000 */
[----:B------:R-:W-:Y:S02]  /*1e20*/  FSEL R73, R73, -INF , !P5 ;  /* 0xff80000049497808 */ /* 0x000fe40006800000 */
[----:B--2---:R-:W-:Y:S02]  /*1e30*/  ISETP.GE.AND P5, PT, R2, R7, PT ;  /* 0x000000070200720c */ /* 0x004fe40003fa6270 */
[----:B------:R-:W-:Y:S02]  /*1e40*/  FMNMX R2, R60, R5, !PT ;  /* 0x000000053c027209 */ /* 0x000fe40007800000 */
[----:B------:R-:W-:Y:S02]  /*1e50*/  FSEL R86, R86, -INF , !P1 ;  /* 0xff80000056567808 */ /* 0x000fe40004800000 */
[----:B------:R-:W-:-:S02]  /*1e60*/  FMNMX R9, R83, R8, !PT ;  /* 0x0000000853097209 */ /* 0x000fc40007800000 */
[----:B------:R-:W-:Y:S02]  /*1e70*/  FMNMX R5, R61, R2, !PT ;  /* 0x000000023d057209 */ /* 0x000fe40007800000 */
[----:B------:R-:W-:Y:S02]  /*1e80*/  FSEL R87, R87, -INF , !P5 ;  /* 0xff80000057577808 */ /* 0x000fe40006800000 */
[----:B------:R-:W-:Y:S02]  /*1e90*/  FMNMX R4, R86, R9, !PT ;  /* 0x0000000956047209 */ /* 0x000fe40007800000 */
[----:B------:R-:W-:Y:S02]  /*1ea0*/  FMNMX R2, R64, R5, !PT ;  /* 0x0000000540027209 */ /* 0x000fe40007800000 */
[----:B------:R-:W-:Y:S02]  /*1eb0*/  FMNMX R4, R87, R4, !PT ;  /* 0x0000000457047209 */ /* 0x000fe40007800000 */
[----:B------:R-:W-:-:S02]  /*1ec0*/  FMNMX R5, R65, R2, !PT ;  /* 0x0000000241057209 */ /* 0x000fc40007800000 */
[----:B------:R-:W-:Y:S01]  /*1ed0*/  FSEL R76, R76, -INF , !P2 ;  /* 0xff8000004c4c7808 */ /* 0x000fe20005000000 */
[----:B------:R-:W2:Y:S01]  /*1ee0*/  SHFL.BFLY PT, R9, R4, 0x1, 0x1f ;  /* 0x0c201f0004097f89 */ /* 0x000ea200000e0000 */
[----:B------:R-:W-:Y:S02]  /*1ef0*/  FMNMX R2, R68, R5, !PT ;  /* 0x0000000544027209 */ /* 0x000fe40007800000 */
[----:B------:R-:W-:Y:S02]  /*1f00*/  FSEL R77, R77, -INF , !P3 ;  /* 0xff8000004d4d7808 */ /* 0x000fe40005800000 */
[----:B------:R-:W-:Y:S02]  /*1f10*/  FMNMX R5, R69, R2, !PT ;  /* 0x0000000245057209 */ /* 0x000fe40007800000 */
[----:B------:R-:W-:Y:S02]  /*1f20*/  FSEL R80, R80, -INF , !P4 ;  /* 0xff80000050507808 */ /* 0x000fe40006000000 */
[----:B------:R-:W-:-:S02]  /*1f30*/  FMNMX R2, R72, R5, !PT ;  /* 0x0000000548027209 */ /* 0x000fc40007800000 */
[----:B------:R-:W-:Y:S02]  /*1f40*/  FSEL R81, R81, -INF , !P6 ;  /* 0xff80000051517808 */ /* 0x000fe40007000000 */
[----:B------:R-:W-:Y:S02]  /*1f50*/  FMNMX R5, R73, R2, !PT ;  /* 0x0000000249057209 */ /* 0x000fe40007800000 */
[----:B------:R-:W-:Y:S02]  /*1f60*/  FSEL R84, R84, -INF , !P1 ;  /* 0xff80000054547808 */ /* 0x000fe40004800000 */
[----:B------:R-:W-:Y:S02]  /*1f70*/  FMNMX R2, R76, R5, !PT ;  /* 0x000000054c027209 */ /* 0x000fe40007800000 */
[----:B------:R-:W-:Y:S02]  /*1f80*/  FSEL R85, R85, -INF , !P5 ;  /* 0xff80000055557808 */ /* 0x000fe40006800000 */
[----:B------:R-:W-:-:S02]  /*1f90*/  FMNMX R5, R77, R2, !PT ;  /* 0x000000024d057209 */ /* 0x000fc40007800000 */
[----:B--2---:R-:W-:Y:S02]  /*1fa0*/  FMNMX R8, R4, R9, !PT ;  /* 0x0000000904087209 */ /* 0x004fe40007800000 */
[----:B------:R-:W-:-:S03]  /*1fb0*/  FMNMX R2, R80, R5, !PT ;  /* 0x0000000550027209 */ /* 0x000fc60007800000 */
[----:B------:R-:W2:Y:S01]  /*1fc0*/  SHFL.BFLY PT, R11, R8, 0x2, 0x1f ;  /* 0x0c401f00080b7f89 */ /* 0x000ea200000e0000 */
[----:B------:R-:W-:-:S04]  /*1fd0*/  FMNMX R5, R81, R2, !PT ;  /* 0x0000000251057209 */ /* 0x000fc80007800000 */
[----:B------:R-:W-:-:S04]  /*1fe0*/  FMNMX R2, R84, R5, !PT ;  /* 0x0000000554027209 */ /* 0x000fc80007800000 */
[----:B------:R-:W-:-:S05]  /*1ff0*/  FMNMX R2, R85, R2, !PT ;  /* 0x0000000255027209 */ /* 0x000fca0007800000 */
[----:B------:R-:W3:Y:S01]  /*2000*/  SHFL.BFLY PT, R9, R2, 0x1, 0x1f ;  /* 0x0c201f0002097f89 */ /* 0x000ee200000e0000 */
[----:B--2---:R-:W-:-:S04]  /*2010*/  FMNMX R5, R8, R11, !PT ;  /* 0x0000000b08057209 */ /* 0x004fc80007800000 */
[----:B------:R-:W-:-:S04]  /*2020*/  FSETP.NEU.AND P1, PT, R5, -INF , PT ;  /* 0xff8000000500780b */ /* 0x000fc80003f2d000 */
[----:B------:R-:W-:-:S05]  /*2030*/  FSEL R4, R5, RZ, P1 ;  /* 0x000000ff05047208 */ /* 0x000fca0000800000 */
[----:B------:R-:W-:Y:S01]  /*2040*/  FMUL R8, R4, UR10 ;  /* 0x0000000a04087c20 */ /* 0x000fe20008400000 */
[----:B---3--:R-:W-:Y:S01]  /*2050*/  FMNMX R4, R2, R9, !PT ;  /* 0x0000000902047209 */ /* 0x008fe20007800000 */
[----:B------:R-:W-:Y:S02]  /*2060*/  ULDC UR10, c[0x0][0x604] ;  /* 0x00018100000a7ab9 */ /* 0x000fe40000000800 */
[--C-:B------:R-:W-:Y:S01]  /*2070*/  FFMA R26, R26, UR10, -R8.reuse ;  /* 0x0000000a1a1a7c23 */ /* 0x100fe20008000808 */
[----:B------:R-:W-:Y:S01]  /*2080*/  ULDC UR10, c[0x0][0x604] ;  /* 0x00018100000a7ab9 */ /* 0x000fe20000000800 */
[----:B------:R-:W2:Y:S01]  /*2090*/  SHFL.BFLY PT, R11, R4, 0x2, 0x1f ;  /* 0x0c401f00040b7f89 */ /* 0x000ea200000e0000 */
[--C-:B------:R-:W-:Y:S01]  /*20a0*/  FFMA R10, R27, UR10, -R8.reuse ;  /* 0x0000000a1b0a7c23 */ /* 0x100fe20008000808 */
[----:B------:R-:W-:Y:S01]  /*20b0*/  ULDC UR10, c[0x0][0x604] ;  /* 0x00018100000a7ab9 */ /* 0x000fe20000000800 */
[----:B------:R-:W-:Y:S01]  /*20c0*/  FSETP.GEU.AND P1, PT, R26, -126, PT ;  /* 0xc2fc00001a00780b */ /* 0x000fe20003f2e000 */
        /* <DEDUP_REMOVED lines=14> */
[----:B------:R-:W-:Y:S01]  /*21b0*/  @!P1 FMUL R26, R26, 0.5 ;  /* 0x3f0000001a1a9820 */ /* 0x000fe20000400000 */
[----:B------:R-:W-:Y:S01]  /*21c0*/  @!P4 FMUL R10, R10, 0.5 ;  /* 0x3f0000000a0ac820 */ /* 0x000fe20000400000 */
[--C-:B------:R-:W-:Y:S01]  /*21d0*/  FFMA R16, R39, UR10, -R8.reuse ;  /* 0x0000000a27107c23 */ /* 0x100fe20008000808 */
[----:B------:R-:W-:Y:S01]  /*21e0*/  ULDC UR10, c[0x0][0x604] ;  /* 0x00018100000a7ab9 */ /* 0x000fe20000000800 */
[----:B------:R-:W3:Y:S01]  /*21f0*/  MUFU.EX2 R9, R26 ;  /* 0x0000001a00097308 */ /* 0x000ee20000000800 */
[--C-:B------:R-:W-:Y:S01]  /*2200*/  FFMA R13, R42, UR10, -R8.reuse ;  /* 0x0000000a2a0d7c23 */ /* 0x100fe20008000808 */
[----:B--2---:R-:W-:Y:S01]  /*2210*/  FMNMX R4, R4, R11, !PT ;  /* 0x0000000b04047209 */ /* 0x004fe20007800000 */
[----:B------:R-:W-:Y:S01]  /*2220*/  @!P2 FMUL R12, R12, 0.5 ;  /* 0x3f0000000c0ca820 */ /* 0x000fe20000400000 */
[----:B------:R-:W-:Y:S01]  /*2230*/  ULDC UR10, c[0x0][0x604] ;  /* 0x00018100000a7ab9 */ /* 0x000fe20000000800 */
[----:B------:R-:W-:Y:S01]  /*2240*/  @!P3 FMUL R27, R27, 0.5 ;  /* 0x3f0000001b1bb820 */ /* 0x000fe20000400000 */
[----:B------:R-:W-:Y:S01]  /*2250*/  FSETP.NEU.AND P5, PT, R4, -INF , PT ;  /* 0xff8000000400780b */ /* 0x000fe20003fad000 */
[----:B------:R-:W-:Y:S01]  /*2260*/  @!P6 FMUL R34, R34, 0.5 ;  /* 0x3f0000002222e820 */ /* 0x000fe20000400000 */
[----:B------:R-:W2:Y:S01]  /*2270*/  MUFU.EX2 R10, R10 ;  /* 0x0000000a000a7308 */ /* 0x000ea20000000800 */
[--C-:B------:R-:W-:Y:S01]  /*2280*/  FFMA R18, R43, UR10, -R8.reuse ;  /* 0x0000000a2b127c23 */ /* 0x100fe20008000808 */
[----:B------:R-:W-:Y:S01]  /*2290*/  FSEL R2, R4, RZ, P5 ;  /* 0x000000ff04027208 */ /* 0x000fe20002800000 */
[----:B------:R-:W-:Y:S01]  /*22a0*/  ULDC UR10, c[0x0][0x604] ;  /* 0x00018100000a7ab9 */ /* 0x000fe20000000800 */
[----:B------:R-:W-:Y:S01]  /*22b0*/  FSETP.GEU.AND P5, PT, R14, -126, PT ;  /* 0xc2fc00000e00780b */ /* 0x000fe20003fae000 */
[----:B------:R-:W-:Y:S01]  /*22c0*/  FFMA R35, R46, UR10, -R8 ;  /* 0x0000000a2e237c23 */ /* 0x000fe20008000808 */
[----:B------:R-:W-:-:S02]  /*22d0*/  ULDC UR10, c[0x0][0x604] ;  /* 0x00018100000a7ab9 */ /* 0x000fc40000000800 */
[----:B------:R-:W4:Y:S01]  /*22e0*/  MUFU.EX2 R11, R34 ;  /* 0x00000022000b7308 */ /* 0x000f220000000800 */
[--C-:B------:R-:W-:Y:S01]  /*22f0*/  FFMA R20, R47, UR10, -R8.reuse ;  /* 0x0000000a2f147c23 */ /* 0x100fe20008000808 */
[----:B------:R-:W-:Y:S01]  /*2300*/  ULDC UR10, c[0x0][0x604] ;  /* 0x00018100000a7ab9 */ /* 0x000fe20000000800 */
[----:B---3--:R-:W-:Y:S01]  /*2310*/  @!P1 FMUL R9, R9, R9 ;  /* 0x0000000909099220 */ /* 0x008fe20000400000 */
[--C-:B------:R-:W-:Y:S01]  /*2320*/  FFMA R15, R50, UR10, -R8.reuse ;  /* 0x0000000a320f7c23 */ /* 0x100fe20008000808 */
[----:B------:R-:W-:Y:S01]  /*2330*/  ULDC UR10, c[0x0][0x604] ;  /* 0x00018100000a7ab9 */ /* 0x000fe20000000800 */
[----:B------:R-:W-:Y:S01]  /*2340*/  FSETP.GEU.AND P1, PT, R31, -126, PT ;  /* 0xc2fc00001f00780b */ /* 0x000fe20003f2e000 */
[----:B------:R-:W-:Y:S01]  /*2350*/  FFMA R22, R51, UR10, -R8 ;  /* 0x0000000a33167c23 */ /* 0x000fe20008000808 */
[----:B------:R-:W3:Y:S01]  /*2360*/  MUFU.EX2 R12, R12 ;  /* 0x0000000c000c7308 */ /* 0x000ee20000000800 */
[----:B------:R-:W-:Y:S01]  /*2370*/  @!P5 FMUL R14, R14, 0.5 ;  /* 0x3f0000000e0ed820 */ /* 0x000fe20000400000 */
[----:B--2---:R-:W-:Y:S01]  /*2380*/  @!P4 FMUL R10, R10, R10 ;  /* 0x0000000a0a0ac220 */ /* 0x004fe20000400000 */
[----:B------:R-:W-:Y:S01]  /*2390*/  FSETP.GEU.AND P4, PT, R16, -126, PT ;  /* 0xc2fc00001000780b */ /* 0x000fe20003f8e000 */
[----:B------:R-:W-:-:S02]  /*23a0*/  ULDC UR10, c[0x0][0x604] ;  /* 0x00018100000a7ab9 */ /* 0x000fc40000000800 */
[--C-:B------:R-:W-:Y:S01]  /*23b0*/  FFMA R24, R54, UR10, -R8.reuse ;  /* 0x0000000a36187c23 */ /* 0x100fe20008000808 */
[----:B------:R-:W-:Y:S01]  /*23c0*/  ULDC UR10, c[0x0][0x604] ;  /* 0x00018100000a7ab9 */ /* 0x000fe20000000800 */
[----:B------:R-:W2:Y:S01]  /*23d0*/  MUFU.EX2 R14, R14 ;  /* 0x0000000e000e7308 */ /* 0x000ea20000000800 */
[----:B----4-:R-:W-:Y:S01]  /*23e0*/  @!P6 FMUL R11, R11, R11 ;  /* 0x0000000b0b0be220 */ /* 0x010fe20000400000 */
[----:B------:R-:W-:Y:S01]  /*23f0*/  FSETP.GEU.AND P6, PT, R35, -126, PT ;  /* 0xc2fc00002300780b */ /* 0x000fe20003fce000 */
[--C-:B------:R-:W-:Y:S01]  /*2400*/  FFMA R55, R55, UR10, -R8.reuse ;  /* 0x0000000a37377c23 */ /* 0x100fe20008000808 */
[----:B------:R-:W-:Y:S01]  /*2410*/  ULDC UR10, c[0x0][0x604] ;  /* 0x00018100000a7ab9 */ /* 0x000fe20000000800 */
[----:B------:R-:W-:Y:S01]  /*2420*/  @!P1 FMUL R31, R31, 0.5 ;  /* 0x3f0000001f1f9820 */ /* 0x000fe20000400000 */
[--C-:B------:R-:W-:Y:S01]  /*2430*/  FFMA R58, R58, UR10, -R8.reuse ;  /* 0x0000000a3a3a7c23 */ /* 0x100fe20008000808 */
[----:B------:R-:W-:Y:S01]  /*2440*/  ULDC UR10, c[0x0][0x604] ;  /* 0x00018100000a7ab9 */ /* 0x000fe20000000800 */
[----:B------:R-:W-:Y:S01]  /*2450*/  @!P4 FMUL R16, R16, 0.5 ;  /* 0x3f0000001010c820 */ /* 0x000fe20000400000 */
[----:B---3--:R-:W-:Y:S01]  /*2460*/  @!P2 FMUL R12, R12, R12 ;  /* 0x0000000c0c0ca220 */ /* 0x008fe20000400000 */
[----:B------:R-:W-:Y:S01]  /*2470*/  FSETP.GEU.AND P2, PT, R18, -126, PT ;  /* 0xc2fc00001200780b */ /* 0x000fe20003f4e000 */
[----:B------:R-:W3:Y:S01]  /*2480*/  MUFU.EX2 R27, R27 ;  /* 0x0000001b001b7308 */ /* 0x000ee20000000800 */
[----:B------:R-:W-:Y:S01]  /*2490*/  FFMA R59, R59, UR10, -R8 ;  /* 0x0000000a3b3b7c23 */ /* 0x000fe20008000808 */
[----:B------:R-:W-:-:S02]  /*24a0*/  ULDC UR10, c[0x0][0x604] ;  /* 0x00018100000a7ab9 */ /* 0x000fc40000000800 */
[----:B------:R-:W-:Y:S01]  /*24b0*/  @!P6 FMUL R35, R35, 0.5 ;  /* 0x3f0000002323e820 */ /* 0x000fe20000400000 */
[--C-:B------:R-:W-:Y:S01]  /*24c0*/  FFMA R62, R62, UR10, -R8.reuse ;  /* 0x0000000a3e3e7c23 */ /* 0x100fe20008000808 */
[----:B--2---:R-:W-:Y:S01]  /*24d0*/  @!P5 FMUL R14, R14, R14 ;  /* 0x0000000e0e0ed220 */ /* 0x004fe20000400000 */
[----:B------:R-:W-:Y:S01]  /*24e0*/  FSETP.GEU.AND P5, PT, R20, -126, PT ;  /* 0xc2fc00001400780b */ /* 0x000fe20003fae000 */
[----:B------:R-:W2:Y:S01]  /*24f0*/  MUFU.EX2 R16, R16 ;  /* 0x0000001000107308 */ /* 0x000ea20000000800 */
[----:B------:R-:W-:Y:S02]  /*2500*/  ULDC UR10, c[0x0][0x604] ;  /* 0x00018100000a7ab9 */ /* 0x000fe40000000800 */
[--C-:B------:R-:W-:Y:S01]  /*2510*/  FFMA R63, R63, UR10, -R8.reuse ;  /* 0x0000000a3f3f7c23 */ /* 0x100fe20008000808 */
[----:B------:R-:W-:Y:S01]  /*2520*/  @!P2 FMUL R18, R18, 0.5 ;  /* 0x3f0000001212a820 */ /* 0x000fe20000400000 */
[----:B------:R-:W-:Y:S02]  /*2530*/  ULDC UR10, c[0x0][0x604] ;  /* 0x00018100000a7ab9 */ /* 0x000fe40000000800 */
[--C-:B------:R-:W-:Y:S01]  /*2540*/  FFMA R66, R66, UR10, -R8.reuse ;  /* 0x0000000a42427c23 */ /* 0x100fe20008000808 */
[----:B------:R-:W4:Y:S01]  /*2550*/  MUFU.EX2 R35, R35 ;  /* 0x0000002300237308 */ /* 0x000f220000000800 */
[----:B---3--:R-:W-:Y:S01]  /*2560*/  @!P3 FMUL R27, R27, R27 ;  /* 0x0000001b1b1bb220 */ /* 0x008fe20000400000 */
[----:B------:R-:W-:Y:S01]  /*2570*/  FSETP.GEU.AND P3, PT, R13, -126, PT ;  /* 0xc2fc00000d00780b */ /* 0x000fe20003f6e000 */
[----:B------:R-:W-:Y:S01]  /*2580*/  ULDC UR10, c[0x0][0x604] ;  /* 0x00018100000a7ab9 */ /* 0x000fe20000000800 */
[----:B------:R-:W-:Y:S01]  /*2590*/  @!P5 FMUL R20, R20, 0.5 ;  /* 0x3f0000001414d820 */ /* 0x000fe20000400000 */
[----:B------:R-:W-:Y:S01]  /*25a0*/  FFMA R67, R67, UR10, -R8 ;  /* 0x0000000a43437c23 */ /* 0x000fe20008000808 */
[----:B------:R-:W-:-:S02]  /*25b0*/  ULDC UR10, c[0x0][0x604] ;  /* 0x00018100000a7ab9 */ /* 0x000fc40000000800 */
[----:B------:R-:W3:Y:S01]  /*25c0*/  MUFU.EX2 R18, R18 ;  /* 0x0000001200127308 */ /* 0x000ee20000000800 */
[----:B--2---:R-:W-:Y:S01]  /*25d0*/  @!P4 FMUL R16, R16, R16 ;  /* 0x000000101010c220 */ /* 0x004fe20000400000 */
[----:B------:R-:W-:Y:S01]  /*25e0*/  FSETP.GEU.AND P4, PT, R22, -126, PT ;  /* 0xc2fc00001600780b */ /* 0x000fe20003f8e000 */
[--C-:B------:R-:W-:Y:S01]  /*25f0*/  FFMA R70, R70, UR10, -R8.reuse ;  /* 0x0000000a46467c23 */ /* 0x100fe20008000808 */
[----:B------:R-:W-:Y:S02]  /*2600*/  ULDC UR10, c[0x0][0x604] ;  /* 0x00018100000a7ab9 */ /* 0x000fe40000000800 */
[----:B------:R-:W-:Y:S01]  /*2610*/  FFMA R71, R71, UR10, -R8 ;  /* 0x0000000a47477c23 */ /* 0x000fe20008000808 */
[----:B------:R-:W-:Y:S01]  /*2620*/  @!P3 FMUL R13, R13, 0.5 ;  /* 0x3f0000000d0db820 */ /* 0x000fe20000400000 */
[----:B------:R-:W2:Y:S01]  /*2630*/  MUFU.EX2 R20, R20 ;  /* 0x0000001400147308 */ /* 0x000ea20000000800 */
[----:B----4-:R-:W-:Y:S01]  /*2640*/  @!P6 FMUL R35, R35, R35 ;  /* 0x000000232323e220 */ /* 0x010fe20000400000 */
[----:B------:R-:W-:Y:S01]  /*2650*/  FSETP.GEU.AND P6, PT, R58, -126, PT ;  /* 0xc2fc00003a00780b */ /* 0x000fe20003fce000 */
[----:B------:R-:W-:-:S02]  /*2660*/  ULDC UR10, c[0x0][0x604] ;  /* 0x00018100000a7ab9 */ /* 0x000fc40000000800 */
[--C-:B------:R-:W-:Y:S01]  /*2670*/  FFMA R74, R74, UR10, -R8.reuse ;  /* 0x0000000a4a4a7c23 */ /* 0x100fe20008000808 */
[----:B------:R-:W-:Y:S01]  /*2680*/  ULDC UR10, c[0x0][0x604] ;  /* 0x00018100000a7ab9 */ /* 0x000fe20000000800 */
[----:B------:R-:W-:Y:S01]  /*2690*/  @!P4 FMUL R22, R22, 0.5 ;  /* 0x3f0000001616c820 */ /* 0x000fe20000400000 */
[----:B------:R-:W4:Y:S01]  /*26a0*/  MUFU.EX2 R31, R31 ;  /* 0x0000001f001f7308 */ /* 0x000f220000000800 */
[----:B---3--:R-:W-:Y:S01]  /*26b0*/  @!P2 FMUL R18, R18, R18 ;  /* 0x000000121212a220 */ /* 0x008fe20000400000 */
[----:B------:R-:W-:Y:S01]  /*26c0*/  FSETP.GEU.AND P2, PT, R55, -126, PT ;  /* 0xc2fc00003700780b */ /* 0x000fe20003f4e000 */
[--C-:B------:R-:W-:Y:S01]  /*26d0*/  FFMA R75, R75, UR10, -R8.reuse ;  /* 0x0000000a4b4b7c23 */ /* 0x100fe20008000808 */
[----:B------:R-:W-:Y:S02]  /*26e0*/  ULDC UR10, c[0x0][0x604] ;  /* 0x00018100000a7ab9 */ /* 0x000fe40000000800 */
[----:B------:R-:W-:Y:S01]  /*26f0*/  FFMA R78, R78, UR10, -R8 ;  /* 0x0000000a4e4e7c23 */ /* 0x000fe20008000808 */
[----:B------:R-:W-:Y:S01]  /*2700*/  @!P6 FMUL R58, R58, 0.5 ;  /* 0x3f0000003a3ae820 */ /* 0x000fe20000400000 */
[----:B------:R-:W3:Y:S01]  /*2710*/  MUFU.EX2 R22, R22 ;  /* 0x0000001600167308 */ /* 0x000ee20000000800 */
[----:B--2---:R-:W-:Y:S01]  /*2720*/  @!P5 FMUL R20, R20, R20 ;  /* 0x000000141414d220 */ /* 0x004fe20000400000 */
[----:B------:R-:W-:Y:S01]  /*2730*/  FSETP.GEU.AND P5, PT, R59, -126, PT ;  /* 0xc2fc00003b00780b */ /* 0x000fe20003fae000 */
[----:B------:R-:W-:-:S02]  /*2740*/  ULDC UR10, c[0x0][0x604] ;  /* 0x00018100000a7ab9 */ /* 0x000fc40000000800 */
[--C-:B------:R-:W-:Y:S01]  /*2750*/  FFMA R79, R79, UR10, -R8.reuse ;  /* 0x0000000a4f4f7c23 */ /* 0x100fe20008000808 */
[----:B------:R-:W-:Y:S01]  /*2760*/  ULDC UR10, c[0x0][0x604] ;  /* 0x00018100000a7ab9 */ /* 0x000fe20000000800 */
[----:B------:R-:W-:Y:S01]  /*2770*/  @!P2 FMUL R55, R55, 0.5 ;  /* 0x3f0000003737a820 */ /* 0x000fe20000400000 */
[----:B------:R-:W2:Y:S01]  /*2780*/  MUFU.EX2 R58, R58 ;  /* 0x0000003a003a7308 */ /* 0x000ea20000000800 */
[----:B----4-:R-:W-:Y:S01]  /*2790*/  @!P1 FMUL R31, R31, R31 ;  /* 0x0000001f1f1f9220 */ /* 0x010fe20000400000 */
[----:B------:R-:W-:Y:S01]  /*27a0*/  FSETP.GEU.AND P1, PT, R15, -126, PT ;  /* 0xc2fc00000f00780b */ /* 0x000fe20003f2e000 */
[--C-:B------:R-:W-:Y:S01]  /*27b0*/  FFMA R82, R82, UR10, -R8.reuse ;  /* 0x0000000a52527c23 */ /* 0x100fe20008000808 */
[----:B------:R-:W-:Y:S02]  /*27c0*/  ULDC UR10, c[0x0][0x604] ;  /* 0x00018100000a7ab9 */ /* 0x000fe40000000800 */
[----:B------:R-:W-:Y:S01]  /*27d0*/  FFMA R17, R83, UR10, -R8 ;  /* 0x0000000a53117c23 */ /* 0x000fe20008000808 */
[----:B------:R-:W-:Y:S01]  /*27e0*/  @!P5 FMUL R59, R59, 0.5 ;  /* 0x3f0000003b3bd820 */ /* 0x000fe20000400000 */
[----:B------:R-:W4:Y:S01]  /*27f0*/  MUFU.EX2 R13, R13 ;  /* 0x0000000d000d7308 */ /* 0x000f220000000800 */
[----:B---3--:R-:W-:Y:S01]  /*2800*/  @!P4 FMUL R22, R22, R22 ;  /* 0x000000161616c220 */ /* 0x008fe20000400000 */
[----:B------:R-:W-:Y:S01]  /*2810*/  FSETP.GEU.AND P4, PT, R63, -126, PT ;  /* 0xc2fc00003f00780b */ /* 0x000fe20003f8e000 */
[----:B------:R-:W-:-:S04]  /*2820*/  ULDC UR10, c[0x0][0x604] ;  /* 0x00018100000a7ab9 */ /* 0x000fc80000000800 */
[----:B------:R-:W-:Y:S01]  /*2830*/  @!P1 FMUL R15, R15, 0.5 ;  /* 0x3f0000000f0f9820 */ /* 0x000fe20000400000 */
[----:B------:R3:W5:Y:S01]  /*2840*/  MUFU.EX2 R39, R55 ;  /* 0x0000003700277308 */ /* 0x0007620000000800 */
[----:B--2---:R-:W-:Y:S01]  /*2850*/  @!P6 FMUL R58, R58, R58 ;  /* 0x0000003a3a3ae220 */ /* 0x004fe20000400000 */
[----:B------:R-:W-:-:S05]  /*2860*/  FSETP.GEU.AND P6, PT, R70, -126, PT ;  /* 0xc2fc00004600780b */ /* 0x000fca0003fce000 */
[----:B------:R-:W-:Y:S01]  /*2870*/  @!P4 FMUL R63, R63, 0.5 ;  /* 0x3f0000003f3fc820 */ /* 0x000fe20000400000 */
[----:B------:R-:W2:Y:S01]  /*2880*/  MUFU.EX2 R43, R59 ;  /* 0x0000003b002b7308 */ /* 0x000ea20000000800 */
[----:B----4-:R-:W-:Y:S01]  /*2890*/  @!P3 FMUL R13, R13, R13 ;  /* 0x0000000d0d0db220 */ /* 0x010fe20000400000 */
[----:B------:R-:W-:Y:S01]  /*28a0*/  FSETP.GEU.AND P3, PT, R24, -126, PT ;  /* 0xc2fc00001800780b */ /* 0x000fe20003f6e000 */
[--C-:B---3--:R-:W-:Y:S01]  /*28b0*/  FFMA R55, R86, UR10, -R8.reuse ;  /* 0x0000000a56377c23 */ /* 0x108fe20008000808 */
[----:B------:R-:W-:Y:S02]  /*28c0*/  ULDC UR10, c[0x0][0x604] ;  /* 0x00018100000a7ab9 */ /* 0x000fe40000000800 */
[----:B------:R-:W-:Y:S01]  /*28d0*/  FFMA R8, R87, UR10, -R8 ;  /* 0x0000000a57087c23 */ /* 0x000fe20008000808 */
[----:B------:R-:W-:Y:S01]  /*28e0*/  @!P6 FMUL R70, R70, 0.5 ;  /* 0x3f0000004646e820 */ /* 0x000fe20000400000 */
[----:B------:R-:W3:Y:S01]  /*28f0*/  MUFU.EX2 R15, R15 ;  /* 0x0000000f000f7308 */ /* 0x000ee20000000800 */
[----:B-----5:R-:W-:Y:S01]  /*2900*/  @!P2 FMUL R39, R39, R39 ;  /* 0x000000272727a220 */ /* 0x020fe20000400000 */
[----:B------:R-:W-:Y:S01]  /*2910*/  FSETP.GEU.AND P2, PT, R67, -126, PT ;  /* 0xc2fc00004300780b */ /* 0x000fe20003f4e000 */
[----:B------:R-:W-:-:S02]  /*2920*/  ULDC UR10, c[0x0][0x604] ;  /* 0x00018100000a7ab9 */ /* 0x000fc40000000800 */
[----:B------:R-:W-:Y:S01]  /*2930*/  FMUL R2, R2, UR10 ;  /* 0x0000000a02027c20 */ /* 0x000fe20008400000 */
[----:B------:R-:W-:Y:S01]  /*2940*/  ULDC UR10, c[0x0][0x604] ;  /* 0x00018100000a7ab9 */ /* 0x000fe20000000800 */
[----:B------:R-:W-:Y:S01]  /*2950*/  @!P3 FMUL R24, R24, 0.5 ;  /* 0x3f0000001818b820 */ /* 0x000fe20000400000 */
[----:B------:R-:W4:Y:S01]  /*2960*/  MUFU.EX2 R47, R63 ;  /* 0x0000003f002f7308 */ /* 0x000f220000000800 */
[----:B--2---:R-:W-:Y:S01]  /*2970*/  @!P5 FMUL R43, R43, R43 ;  /* 0x0000002b2b2bd220 */ /* 0x004fe20000400000 */
[----:B------:R-:W-:Y:S01]  /*2980*/  FSETP.GEU.AND P5, PT, R71, -126, PT ;  /* 0xc2fc00004700780b */ /* 0x000fe20003fae000 */
[--C-:B------:R-:W-:Y:S01]  /*2990*/  FFMA R0, R0, UR10, -R2.reuse ;  /* 0x0000000a00007c23 */ /* 0x100fe20008000802 */
[----:B------:R-:W-:Y:S02]  /*29a0*/  ULDC UR10, c[0x0][0x604] ;  /* 0x00018100000a7ab9 */ /* 0x000fe40000000800 */
[----:B------:R-:W-:Y:S01]  /*29b0*/  FFMA R25, R25, UR10, -R2 ;  /* 0x0000000a19197c23 */ /* 0x000fe20008000802 */
[----:B------:R-:W-:Y:S01]  /*29c0*/  @!P2 FMUL R67, R67, 0.5 ;  /* 0x3f0000004343a820 */ /* 0x000fe20000400000 */
[----:B------:R-:W2:Y:S01]  /*29d0*/  MUFU.EX2 R70, R70 ;  /* 0x0000004600467308 */ /* 0x000ea20000000800 */
[----:B---3--:R-:W-:Y:S01]  /*29e0*/  @!P1 FMUL R15, R15, R15 ;  /* 0x0000000f0f0f9220 */ /* 0x008fe20000400000 */
[----:B------:R-:W-:Y:S01]  /*29f0*/  FSETP.GEU.AND P1, PT, R62, -126, PT ;  /* 0xc2fc00003e00780b */ /* 0x000fe20003f2e000 */
[----:B------:R-:W-:-:S02]  /*2a00*/  ULDC UR10, c[0x0][0x604] ;  /* 0x00018100000a7ab9 */ /* 0x000fc40000000800 */
[--C-:B------:R-:W-:Y:S01]  /*2a10*/  FFMA R28, R28, UR10, -R2.reuse ;  /* 0x0000000a1c1c7c23 */ /* 0x100fe20008000802 */
[----:B------:R-:W-:Y:S01]  /*2a20*/  ULDC UR10, c[0x0][0x604] ;  /* 0x00018100000a7ab9 */ /* 0x000fe20000000800 */
[----:B------:R-:W-:Y:S01]  /*2a30*/  @!P5 FMUL R71, R71, 0.5 ;  /* 0x3f0000004747d820 */ /* 0x000fe20000400000 */
[----:B------:R-:W3:Y:S01]  /*2a40*/  MUFU.EX2 R24, R24 ;  /* 0x0000001800187308 */ /* 0x000ee20000000800 */
[----:B----4-:R-:W-:Y:S01]  /*2a50*/  @!P4 FMUL R47, R47, R47 ;  /* 0x0000002f2f2fc220 */ /* 0x010fe20000400000 */
[----:B------:R-:W-:Y:S01]  /*2a60*/  FSETP.GEU.AND P4, PT, R75, -126, PT ;  /* 0xc2fc00004b00780b */ /* 0x000fe20003f8e000 */
[--C-:B------:R-:W-:Y:S01]  /*2a70*/  FFMA R29, R29, UR10, -R2.reuse ;  /* 0x0000000a1d1d7c23 */ /* 0x100fe20008000802 */
[----:B------:R-:W-:Y:S02]  /*2a80*/  ULDC UR10, c[0x0][0x604] ;  /* 0x00018100000a7ab9 */ /* 0x000fe40000000800 */
[----:B------:R-:W-:Y:S01]  /*2a90*/  FFMA R32, R32, UR10, -R2 ;  /* 0x0000000a20207c23 */ /* 0x000fe20008000802 */
[----:B------:R-:W-:Y:S01]  /*2aa0*/  @!P1 FMUL R62, R62, 0.5 ;  /* 0x3f0000003e3e9820 */ /* 0x000fe20000400000 */
[----:B------:R-:W4:Y:S01]  /*2ab0*/  MUFU.EX2 R51, R67 ;  /* 0x0000004300337308 */ /* 0x000f220000000800 */
[----:B--2---:R-:W-:Y:S01]  /*2ac0*/  @!P6 FMUL R70, R70, R70 ;  /* 0x000000464646e220 */ /* 0x004fe20000400000 */
[----:B------:R-:W-:Y:S01]  /*2ad0*/  FSETP.GEU.AND P6, PT, R82, -126, PT ;  /* 0xc2fc00005200780b */ /* 0x000fe20003fce000 */
[----:B------:R-:W-:-:S02]  /*2ae0*/  ULDC UR10, c[0x0][0x604] ;  /* 0x00018100000a7ab9 */ /* 0x000fc40000000800 */
[--C-:B------:R-:W-:Y:S01]  /*2af0*/  FFMA R33, R33, UR10, -R2.reuse ;  /* 0x0000000a21217c23 */ /* 0x100fe20008000802 */
[----:B------:R-:W-:Y:S01]  /*2b00*/  ULDC UR10, c[0x0][0x604] ;  /* 0x00018100000a7ab9 */ /* 0x000fe20000000800 */
[----:B------:R-:W-:Y:S01]  /*2b10*/  @!P4 FMUL R75, R75, 0.5 ;  /* 0x3f0000004b4bc820 */ /* 0x000fe20000400000 */
[----:B------:R-:W2:Y:S01]  /*2b20*/  MUFU.EX2 R89, R71 ;  /* 0x0000004700597308 */ /* 0x000ea20000000800 */
[----:B---3--:R-:W-:Y:S01]  /*2b30*/  @!P3 FMUL R24, R24, R24 ;  /* 0x000000181818b220 */ /* 0x008fe20000400000 */
[----:B------:R-:W-:Y:S01]  /*2b40*/  FSETP.GEU.AND P3, PT, R66, -126, PT ;  /* 0xc2fc00004200780b */ /* 0x000fe20003f6e000 */
[--C-:B------:R-:W-:Y:S01]  /*2b50*/  FFMA R36, R36, UR10, -R2.reuse ;  /* 0x0000000a24247c23 */ /* 0x100fe20008000802 */
[----:B------:R-:W-:Y:S02]  /*2b60*/  ULDC UR10, c[0x0][0x604] ;  /* 0x00018100000a7ab9 */ /* 0x000fe40000000800 */
[----:B------:R-:W-:Y:S01]  /*2b70*/  FFMA R37, R37, UR10, -R2 ;  /* 0x0000000a25257c23 */ /* 0x000fe20008000802 */
[----:B------:R-:W-:Y:S01]  /*2b80*/  @!P6 FMUL R82, R82, 0.5 ;  /* 0x3f0000005252e820 */ /* 0x000fe20000400000 */
[----:B------:R-:W3:Y:S01]  /*2b90*/  MUFU.EX2 R91, R75 ;  /* 0x0000004b005b7308 */ /* 0x000ee20000000800 */
[----:B----4-:R-:W-:Y:S01]  /*2ba0*/  @!P2 FMUL R51, R51, R51 ;  /* 0x000000333333a220 */ /* 0x010fe20000400000 */
[----:B------:R-:W-:Y:S01]  /*2bb0*/  FSETP.GEU.AND P2, PT, R79, -126, PT ;  /* 0xc2fc00004f00780b */ /* 0x000fe20003f4e000 */
[----:B------:R-:W-:-:S02]  /*2bc0*/  ULDC UR10, c[0x0][0x604] ;  /* 0x00018100000a7ab9 */ /* 0x000fc40000000800 */
[--C-:B------:R-:W-:Y:S01]  /*2bd0*/  FFMA R40, R40, UR10, -R2.reuse ;  /* 0x0000000a28287c23 */ /* 0x100fe20008000802 */
        /* <DEDUP_REMOVED lines=33> */
[----:B------:R-:W-:Y:S01]  /*2df0*/  FFMA R53, R53, UR10, -R2 ;  /* 0x0000000a35357c23 */ /* 0x000fe20008000802 */
[----:B------:R-:W-:Y:S01]  /*2e00*/  ULDC UR10, c[0x0][0x604] ;  /* 0x00018100000a7ab9 */ /* 0x000fe20000000800 */
[----:B------:R-:W-:Y:S01]  /*2e10*/  FADD R50, R15, R82 ;  /* 0x000000520f327221 */ /* 0x000fe20000000000 */
[----:B------:R-:W-:Y:S01]  /*2e20*/  FFMA R56, R56, UR10, -R2 ;  /* 0x0000000a38387c23 */ /* 0x000fe20008000802 */
[----:B------:R-:W-:Y:S01]  /*2e30*/  @!P6 FMUL R28, R28, 0.5 ;  /* 0x3f0000001c1ce820 */ /* 0x000fe20000400000 */
[----:B------:R-:W3:Y:S01]  /*2e40*/  MUFU.EX2 R8, R8 ;  /* 0x0000000800087308 */ /* 0x000ee20000000800 */
[----:B----4-:R-:W-:Y:S01]  /*2e50*/  @!P2 FMUL R83, R83, R83 ;  /* 0x000000535353a220 */ /* 0x010fe20000400000 */
[----:B------:R-:W-:Y:S01]  /*2e60*/  FSETP.GEU.AND P2, PT, R25, -126, PT ;  /* 0xc2fc00001900780b */ /* 0x000fe20003f4e000 */
[----:B------:R-:W-:-:S04]  /*2e70*/  ULDC UR10, c[0x0][0x604] ;  /* 0x00018100000a7ab9 */ /* 0x000fc80000000800 */
[----:B------:R-:W-:Y:S01]  /*2e80*/  @!P3 FMUL R78, R78, 0.5 ;  /* 0x3f0000004e4eb820 */ /* 0x000fe20000400000 */
[----:B------:R-:W4:Y:S01]  /*2e90*/  MUFU.EX2 R74, R74 ;  /* 0x0000004a004a7308 */ /* 0x000f220000000800 */
[----:B--2---:R-:W-:Y:S01]  /*2ea0*/  @!P5 FMUL R87, R87, R87 ;  /* 0x000000575757d220 */ /* 0x004fe20000400000 */
[----:B------:R-:W-:-:S05]  /*2eb0*/  FSETP.GEU.AND P5, PT, R29, -126, PT ;  /* 0xc2fc00001d00780b */ /* 0x000fca0003fae000 */
[----:B------:R-:W-:Y:S01]  /*2ec0*/  @!P2 FMUL R25, R25, 0.5 ;  /* 0x3f0000001919a820 */ /* 0x000fe20000400000 */
[----:B------:R-:W2:Y:S01]  /*2ed0*/  MUFU.EX2 R28, R28 ;  /* 0x0000001c001c7308 */ /* 0x000ea20000000800 */
[----:B---3--:R-:W-:Y:S01]  /*2ee0*/  @!P4 FMUL R8, R8, R8 ;  /* 0x000000080808c220 */ /* 0x008fe20000400000 */
[----:B------:R-:W-:-:S05]  /*2ef0*/  FSETP.GEU.AND P4, PT, R33, -126, PT ;  /* 0xc2fc00002100780b */ /* 0x000fca0003f8e000 */
[----:B------:R-:W-:Y:S01]  /*2f00*/  @!P5 FMUL R29, R29, 0.5 ;  /* 0x3f0000001d1dd820 */ /* 0x000fe20000400000 */
[----:B------:R-:W3:Y:S01]  /*2f10*/  MUFU.EX2 R26, R25 ;  /* 0x00000019001a7308 */ /* 0x000ee20000000800 */
[----:B----4-:R-:W-:Y:S01]  /*2f20*/  @!P1 FMUL R74, R74, R74 ;  /* 0x0000004a4a4a9220 */ /* 0x010fe20000400000 */
[----:B------:R-:W-:-:S05]  /*2f30*/  FSETP.GEU.AND P1, PT, R55, -126, PT ;  /* 0xc2fc00003700780b */ /* 0x000fca0003f2e000 */
        /* <DEDUP_REMOVED lines=9> */
[----:B------:R3:W5:Y:S01]  /*2fd0*/  MUFU.EX2 R21, R33 ;  /* 0x0000002100157308 */ /* 0x0007620000000800 */
[----:B----4-:R-:W-:Y:S01]  /*2fe0*/  @!P3 FMUL R78, R78, R78 ;  /* 0x0000004e4e4eb220 */ /* 0x010fe20000400000 */
[----:B------:R-:W-:-:S03]  /*2ff0*/  FSETP.GEU.AND P3, PT, R0, -126, PT ;  /* 0xc2fc00000000780b */ /* 0x000fc60003f6e000 */
[----:B------:R-:W-:Y:S01]  /*3000*/  FADD R54, R35, R78 ;  /* 0x0000004e23367221 */ /* 0x000fe20000000000 */
[----:B------:R-:W-:Y:S01]  /*3010*/  F2FP.F16.F32.PACK_AB R35, R20, R35 ;  /* 0x000000231423723e */ /* 0x000fe200000000ff */
[----:B------:R-:W-:Y:S01]  /*3020*/  @!P2 FMUL R37, R37, 0.5 ;  /* 0x3f0000002525a820 */ /* 0x000fe20000400000 */
[----:B------:R-:W4:Y:S01]  /*3030*/  MUFU.EX2 R55, R55 ;  /* 0x0000003700377308 */ /* 0x000f220000000800 */
[----:B--2---:R-:W-:Y:S01]  /*3040*/  @!P5 FMUL R19, R19, R19 ;  /* 0x000000131313d220 */ /* 0x004fe20000400000 */
[----:B------:R-:W-:Y:S01]  /*3050*/  FSETP.GEU.AND P5, PT, R41, -126, PT ;  /* 0xc2fc00002900780b */ /* 0x000fe20003fae000 */
[----:B---3--:R-:W-:-:S04]  /*3060*/  FADD R33, R18, R91 ;  /* 0x0000005b12217221 */ /* 0x008fc80000000000 */
[----:B------:R-:W-:Y:S01]  /*3070*/  @!P3 FMUL R0, R0, 0.5 ;  /* 0x3f0000000000b820 */ /* 0x000fe20000400000 */
[----:B------:R-:W2:Y:S01]  /*3080*/  MUFU.EX2 R23, R37 ;  /* 0x0000002500177308 */ /* 0x000ea20000000800 */
[----:B-----5:R-:W-:Y:S01]  /*3090*/  @!P4 FMUL R21, R21, R21 ;  /* 0x000000151515c220 */ /* 0x020fe20000400000 */
[----:B------:R-:W-:-:S05]  /*30a0*/  FSETP.GEU.AND P4, PT, R45, -126, PT ;  /* 0xc2fc00002d00780b */ /* 0x000fca0003f8e000 */
[----:B------:R-:W-:Y:S01]  /*30b0*/  @!P5 FMUL R41, R41, 0.5 ;  /* 0x3f0000002929d820 */ /* 0x000fe20000400000 */
[----:B------:R3:W5:Y:S01]  /*30c0*/  MUFU.EX2 R17, R0 ;  /* 0x0000000000117308 */ /* 0x0007620000000800 */
[----:B----4-:R-:W-:Y:S01]  /*30d0*/  @!P1 FMUL R55, R55, R55 ;  /* 0x0000003737379220 */ /* 0x010fe20000400000 */
[----:B------:R-:W-:-:S05]  /*30e0*/  FSETP.GEU.AND P1, PT, R32, -126, PT ;  /* 0xc2fc00002000780b */ /* 0x000fca0003f2e000 */
[----:B------:R-:W-:Y:S01]  /*30f0*/  @!P4 FMUL R45, R45, 0.5 ;  /* 0x3f0000002d2dc820 */ /* 0x000fe20000400000 */
[----:B------:R-:W4:Y:S01]  /*3100*/  MUFU.EX2 R40, R40 ;  /* 0x0000002800287308 */ /* 0x000f220000000800 */
[----:B--2---:R-:W-:Y:S01]  /*3110*/  @!P2 FMUL R23, R23, R23 ;  /* 0x000000171717a220 */ /* 0x004fe20000400000 */
[----:B------:R-:W-:Y:S01]  /*3120*/  FSETP.GEU.AND P2, PT, R49, -126, PT ;  /* 0xc2fc00003100780b */ /* 0x000fe20003f4e000 */
[--C-:B---3--:R-:W-:Y:S01]  /*3130*/  FFMA R0, R57, UR10, -R2.reuse ;  /* 0x0000000a39007c23 */ /* 0x108fe20008000802 */
[----:B------:R-:W-:Y:S02]  /*3140*/  ULDC UR10, c[0x0][0x604] ;  /* 0x00018100000a7ab9 */ /* 0x000fe40000000800 */
[----:B------:R-:W-:Y:S01]  /*3150*/  FFMA R60, R60, UR10, -R2 ;  /* 0x0000000a3c3c7c23 */ /* 0x000fe20008000802 */
[----:B------:R-:W-:Y:S01]  /*3160*/  @!P1 FMUL R32, R32, 0.5 ;  /* 0x3f00000020209820 */ /* 0x000fe20000400000 */
[----:B------:R-:W2:Y:S01]  /*3170*/  MUFU.EX2 R59, R41 ;  /* 0x00000029003b7308 */ /* 0x000ea20000000800 */
[----:B-----5:R-:W-:Y:S01]  /*3180*/  @!P3 FMUL R17, R17, R17 ;  /* 0x000000111111b220 */ /* 0x020fe20000400000 */
        /* <DEDUP_REMOVED lines=23> */
[----:B------:R-:W-:-:S03]  /*3300*/  ULDC UR10, c[0x0][0x604] ;  /* 0x00018100000a7ab9 */ /* 0x000fc60000000800 */
        /* <DEDUP_REMOVED lines=20> */
[----:B---3--:R-:W-:Y:S01]  /*3450*/  FFMA R0, R69, UR10, -R2 ;  /* 0x0000000a45007c23 */ /* 0x008fe20008000802 */
[----:B------:R-:W-:-:S03]  /*3460*/  ULDC UR10, c[0x0][0x604] ;  /* 0x00018100000a7ab9 */ /* 0x000fc60000000800 */
[----:B------:R-:W-:Y:S01]  /*3470*/  @!P6 FMUL R64, R64, 0.5 ;  /* 0x3f0000004040e820 */ /* 0x000fe20000400000 */
[----:B------:R2:W3:Y:S01]  /*3480*/  MUFU.EX2 R42, R25 ;  /* 0x00000019002a7308 */ /* 0x0004e20000000800 */
[----:B-----5:R-:W-:Y:S01]  /*3490*/  @!P4 FMUL R61, R61, R61 ;  /* 0x0000003d3d3dc220 */ /* 0x020fe20000400000 */
[----:B------:R-:W-:-:S05]  /*34a0*/  FSETP.GEU.AND P4, PT, R72, -126, PT ;  /* 0xc2fc00004800780b */ /* 0x000fca0003f8e000 */
[----:B------:R-:W-:Y:S01]  /*34b0*/  @!P5 FMUL R29, R29, 0.5 ;  /* 0x3f0000001d1dd820 */ /* 0x000fe20000400000 */
[----:B------:R-:W5:Y:S01]  /*34c0*/  MUFU.EX2 R36, R48 ;  /* 0x0000003000247308 */ /* 0x000f620000000800 */
[--C-:B--2---:R-:W-:Y:S01]  /*34d0*/  FFMA R25, R73, UR10, -R2.reuse ;  /* 0x0000000a49197c23 */ /* 0x104fe20008000802 */
[----:B------:R-:W-:Y:S01]  /*34e0*/  ULDC UR10, c[0x0][0x604] ;  /* 0x00018100000a7ab9 */ /* 0x000fe20000000800 */
[----:B----4-:R-:W-:Y:S01]  /*34f0*/  @!P1 FMUL R34, R34, R34 ;  /* 0x0000002222229220 */ /* 0x010fe20000400000 */
[--C-:B------:R-:W-:Y:S01]  /*3500*/  FFMA R80, R80, UR10, -R2.reuse ;  /* 0x0000000a50507c23 */ /* 0x100fe20008000802 */
[----:B------:R-:W-:Y:S01]  /*3510*/  ULDC UR10, c[0x0][0x604] ;  /* 0x00018100000a7ab9 */ /* 0x000fe20000000800 */
[----:B------:R-:W-:Y:S01]  /*3520*/  FSETP.GEU.AND P1, PT, R56, -126, PT ;  /* 0xc2fc00003800780b */ /* 0x000fe20003f2e000 */
[----:B------:R-:W-:Y:S01]  /*3530*/  FFMA R81, R81, UR10, -R2 ;  /* 0x0000000a51517c23 */ /* 0x000fe20008000802 */
[----:B------:R-:W2:Y:S01]  /*3540*/  MUFU.EX2 R65, R64 ;  /* 0x0000004000417308 */ /* 0x000ea20000000800 */
[----:B---3--:R-:W-:Y:S01]  /*3550*/  @!P2 FMUL R42, R42, R42 ;  /* 0x0000002a2a2aa220 */ /* 0x008fe20000400000 */
[----:B------:R-:W-:Y:S01]  /*3560*/  FSETP.GEU.AND P2, PT, R25, -126, PT ;  /* 0xc2fc00001900780b */ /* 0x000fe20003f4e000 */
[----:B------:R-:W-:Y:S01]  /*3570*/  @!P4 FMUL R72, R72, 0.5 ;  /* 0x3f0000004848c820 */ /* 0x000fe20000400000 */
[----:B------:R-:W-:-:S02]  /*3580*/  ULDC UR10, c[0x0][0x604] ;  /* 0x00018100000a7ab9 */ /* 0x000fc40000000800 */
[--C-:B------:R-:W-:Y:S01]  /*3590*/  FFMA R76, R76, UR10, -R2.reuse ;  /* 0x0000000a4c4c7c23 */ /* 0x100fe20008000802 */
[----:B------:R-:W-:Y:S01]  /*35a0*/  ULDC UR10, c[0x0][0x604] ;  /* 0x00018100000a7ab9 */ /* 0x000fe20000000800 */
[----:B------:R3:W4:Y:S01]  /*35b0*/  MUFU.EX2 R44, R29 ;  /* 0x0000001d002c7308 */ /* 0x0007220000000800 */
[----:B-----5:R-:W-:Y:S01]  /*35c0*/  @!P3 FMUL R36, R36, R36 ;  /* 0x000000242424b220 */ /* 0x020fe20000400000 */
[----:B------:R-:W-:Y:S01]  /*35d0*/  FSETP.GEU.AND P3, PT, R60, -126, PT ;  /* 0xc2fc00003c00780b */ /* 0x000fe20003f6e000 */
[----:B------:R-:W-:Y:S01]  /*35e0*/  @!P1 FMUL R56, R56, 0.5 ;  /* 0x3f00000038389820 */ /* 0x000fe20000400000 */
[--C-:B------:R-:W-:Y:S01]  /*35f0*/  FFMA R77, R77, UR10, -R2.reuse ;  /* 0x0000000a4d4d7c23 */ /* 0x100fe20008000802 */
[----:B------:R-:W-:Y:S02]  /*3600*/  ULDC UR10, c[0x0][0x604] ;  /* 0x00018100000a7ab9 */ /* 0x000fe40000000800 */
[----:B------:R-:W-:Y:S01]  /*3610*/  @!P2 FMUL R25, R25, 0.5 ;  /* 0x3f0000001919a820 */ /* 0x000fe20000400000 */
[----:B------:R-:W5:Y:S01]  /*3620*/  MUFU.EX2 R73, R72 ;  /* 0x0000004800497308 */ /* 0x000f620000000800 */
[----:B--2---:R-:W-:Y:S01]  /*3630*/  @!P6 FMUL R65, R65, R65 ;  /* 0x000000414141e220 */ /* 0x004fe20000400000 */
[----:B------:R-:W-:Y:S01]  /*3640*/  FSETP.GEU.AND P6, PT, R80, -126, PT ;  /* 0xc2fc00005000780b */ /* 0x000fe20003fce000 */
[--C-:B------:R-:W-:Y:S01]  /*3650*/  FFMA R84, R84, UR10, -R2.reuse ;  /* 0x0000000a54547c23 */ /* 0x100fe20008000802 */
[----:B------:R-:W-:Y:S01]  /*3660*/  FFMA R2, R85, UR11, -R2 ;  /* 0x0000000b55027c23 */ /* 0x000fe20008000802 */
[----:B---3--:R-:W-:-:S02]  /*3670*/  FADD R29, R13, R74 ;  /* 0x0000004a0d1d7221 */ /* 0x008fc40000000000 */
[----:B------:R-:W-:Y:S01]  /*3680*/  @!P3 FMUL R60, R60, 0.5 ;  /* 0x3f0000003c3cb820 */ /* 0x000fe20000400000 */
[----:B------:R2:W3:Y:S01]  /*3690*/  MUFU.EX2 R48, R25 ;  /* 0x0000001900307308 */ /* 0x0004e20000000800 */
[----:B----4-:R-:W-:Y:S01]  /*36a0*/  @!P5 FMUL R44, R44, R44 ;  /* 0x0000002c2c2cd220 */ /* 0x010fe20000400000 */
[----:B------:R-:W-:-:S05]  /*36b0*/  FSETP.GEU.AND P5, PT, R81, -126, PT ;  /* 0xc2fc00005100780b */ /* 0x000fca0003fae000 */
[----:B------:R-:W-:Y:S01]  /*36c0*/  @!P6 FMUL R80, R80, 0.5 ;  /* 0x3f0000005050e820 */ /* 0x000fe20000400000 */
[----:B------:R-:W4:Y:S01]  /*36d0*/  MUFU.EX2 R56, R56 ;  /* 0x0000003800387308 */ /* 0x000f220000000800 */
[----:B-----5:R-:W-:Y:S01]  /*36e0*/  @!P4 FMUL R73, R73, R73 ;  /* 0x000000494949c220 */ /* 0x020fe20000400000 */
[----:B------:R-:W-:Y:S01]  /*36f0*/  FSETP.GEU.AND P4, PT, R76, -126, PT ;  /* 0xc2fc00004c00780b */ /* 0x000fe20003f8e000 */
[----:B--2---:R-:W-:Y:S02]  /*3700*/  FADD R25, R11, R66 ;  /* 0x000000420b197221 */ /* 0x004fe40000000000 */
[----:B------:R-:W-:Y:S02]  /*3710*/  FADD R37, R40, R73 ;  /* 0x0000004928257221 */ /* 0x000fe40000000000 */
[----:B------:R-:W-:Y:S01]  /*3720*/  @!P5 FMUL R81, R81, 0.5 ;  /* 0x3f0000005151d820 */ /* 0x000fe20000400000 */
[----:B------:R2:W5:Y:S01]  /*3730*/  MUFU.EX2 R71, R60 ;  /* 0x0000003c00477308 */ /* 0x0005620000000800 */
[----:B---3--:R-:W-:Y:S01]  /*3740*/  @!P2 FMUL R48, R48, R48 ;  /* 0x000000303030a220 */ /* 0x008fe20000400000 */
[----:B------:R-:W-:Y:S01]  /*3750*/  FSETP.GEU.AND P2, PT, R77, -126, PT ;  /* 0xc2fc00004d00780b */ /* 0x000fe20003f4e000 */
[----:B------:R-:W-:Y:S01]  /*3760*/  FADD R86, R25, R50 ;  /* 0x0000003219567221 */ /* 0x000fe20000000000 */
[----:B------:R-:W-:Y:S01]  /*3770*/  FADD R25, R27, R62 ;  /* 0x0000003e1b197221 */ /* 0x000fe20000000000 */
[----:B------:R-:W-:-:S02]  /*3780*/  F2FP.F16.F32.PACK_AB R27, R12, R27 ;  /* 0x0000001b0c1b723e */ /* 0x000fc400000000ff */
[----:B------:R-:W-:Y:S01]  /*3790*/  @!P4 FMUL R76, R76, 0.5 ;  /* 0x3f0000004c4cc820 */ /* 0x000fe20000400000 */
[----:B------:R-:W3:Y:S01]  /*37a0*/  MUFU.EX2 R79, R80 ;  /* 0x00000050004f7308 */ /* 0x000ee20000000800 */
[----:B----4-:R-:W-:Y:S01]  /*37b0*/  @!P1 FMUL R56, R56, R56 ;  /* 0x0000003838389220 */ /* 0x010fe20000400000 */
[----:B------:R-:W-:Y:S01]  /*37c0*/  FSETP.GEU.AND P1, PT, R68, -126, PT ;  /* 0xc2fc00004400780b */ /* 0x000fe20003f2e000 */
[----:B--2---:R-:W-:-:S04]  /*37d0*/  FADD R60, R22, R87 ;  /* 0x00000057163c7221 */ /* 0x004fc80000000000 */
[----:B------:R-:W-:Y:S01]  /*37e0*/  @!P2 FMUL R77, R77, 0.5 ;  /* 0x3f0000004d4da820 */ /* 0x000fe20000400000 */
[----:B------:R-:W2:Y:S01]  /*37f0*/  MUFU.EX2 R52, R81 ;  /* 0x0000005100347308 */ /* 0x000ea20000000800 */
[----:B-----5:R-:W-:Y:S01]  /*3800*/  @!P3 FMUL R71, R71, R71 ;  /* 0x000000474747b220 */ /* 0x020fe20000400000 */
[----:B------:R-:W-:-:S05]  /*3810*/  FSETP.GEU.AND P3, PT, R0, -126, PT ;  /* 0xc2fc00000000780b */ /* 0x000fca0003f6e000 */
[----:B------:R-:W-:Y:S01]  /*3820*/  @!P1 FMUL R68, R68, 0.5 ;  /* 0x3f00000044449820 */ /* 0x000fe20000400000 */
[----:B------:R4:W5:Y:S01]  /*3830*/  MUFU.EX2 R75, R76 ;  /* 0x0000004c004b7308 */ /* 0x0009620000000800 */
[----:B---3--:R-:W-:Y:S01]  /*3840*/  @!P6 FMUL R79, R79, R79 ;  /* 0x0000004f4f4fe220 */ /* 0x008fe20000400000 */
[----:B------:R-:W-:-:S03]  /*3850*/  FSETP.GEU.AND P6, PT, R84, -126, PT ;  /* 0xc2fc00005400780b */ /* 0x000fc60003fce000 */
[----:B------:R-:W-:Y:S01]  /*3860*/  FADD R64, R36, R79 ;  /* 0x0000004f24407221 */ /* 0x000fe20000000000 */
[----:B------:R-:W-:Y:S01]  /*3870*/  F2FP.F16.F32.PACK_AB R36, R67, R36 ;  /* 0x000000244324723e */ /* 0x000fe200000000ff */
[----:B------:R-:W-:Y:S01]  /*3880*/  @!P3 FMUL R0, R0, 0.5 ;  /* 0x3f0000000000b820 */ /* 0x000fe20000400000 */
[----:B------:R-:W3:Y:S01]  /*3890*/  MUFU.EX2 R50, R77 ;  /* 0x0000004d00327308 */ /* 0x000ee20000000800 */
[----:B--2---:R-:W-:Y:S01]  /*38a0*/  @!P5 FMUL R52, R52, R52 ;  /* 0x000000343434d220 */ /* 0x004fe20000400000 */
[----:B------:R-:W-:Y:S01]  /*38b0*/  FSETP.GEU.AND P5, PT, R2, -126, PT ;  /* 0xc2fc00000200780b */ /* 0x000fe20003fae000 */
[----:B----4-:R-:W-:Y:S01]  /*38c0*/  FADD R76, R25, R54 ;  /* 0x00000036194c7221 */ /* 0x010fe20000000000 */
[----:B------:R-:W-:Y:S01]  /*38d0*/  FADD R54, R24, R55 ;  /* 0x0000003718367221 */ /* 0x000fe20000000000 */
[----:B------:R-:W-:Y:S01]  /*38e0*/  FADD R25, R31, R70 ;  /* 0x000000461f197221 */ /* 0x000fe20000000000 */
[----:B------:R-:W-:Y:S01]  /*38f0*/  F2FP.F16.F32.PACK_AB R31, R16, R31 ;  /* 0x0000001f101f723e */ /* 0x000fe200000000ff */
[----:B------:R-:W-:Y:S01]  /*3900*/  @!P6 FMUL R84, R84, 0.5 ;  /* 0x3f0000005454e820 */ /* 0x000fe20000400000 */
[----:B------:R2:W4:Y:S01]  /*3910*/  MUFU.EX2 R69, R68 ;  /* 0x0000004400457308 */ /* 0x0005220000000800 */
[----:B------:R-:W-:Y:S01]  /*3920*/  FADD R81, R25, R54 ;  /* 0x0000003619517221 */ /* 0x000fe20000000000 */
[----:B------:R-:W-:Y:S01]  /*3930*/  FADD R25, R26, R61 ;  /* 0x0000003d1a197221 */ /* 0x000fe20000000000 */
[----:B-----5:R-:W-:-:S02]  /*3940*/  @!P4 FMUL R75, R75, R75 ;  /* 0x0000004b4b4bc220 */ /* 0x020fc40000400000 */
[----:B------:R-:W-:Y:S02]  /*3950*/  FADD R76, R76, R81 ;  /* 0x000000514c4c7221 */ /* 0x000fe40000000000 */
[----:B------:R-:W-:Y:S01]  /*3960*/  @!P5 FMUL R2, R2, 0.5 ;  /* 0x3f0000000202d820 */ /* 0x000fe20000400000 */
[----:B------:R5:W1:Y:S01]  /*3970*/  MUFU.EX2 R46, R0 ;  /* 0x00000000002e7308 */ /* 0x000a620000000800 */
[----:B--2---:R-:W-:Y:S01]  /*3980*/  FADD R68, R67, R52 ;  /* 0x0000003443447221 */ /* 0x004fe20000000000 */
[----:B---3--:R-:W-:Y:S01]  /*3990*/  @!P2 FMUL R50, R50, R50 ;  /* 0x000000323232a220 */ /* 0x008fe20000400000 */
[----:B------:R-:W-:-:S05]  /*39a0*/  F2FP.F16.F32.PACK_AB R52, R52, R79 ;  /* 0x0000004f3434723e */ /* 0x000fca00000000ff */
[----:B------:R-:W2:Y:S01]  /*39b0*/  MUFU.EX2 R77, R84 ;  /* 0x00000054004d7308 */ /* 0x000ea20000000800 */
[----:B-----5:R-:W-:Y:S01]  /*39c0*/  FADD R0, R9, R58 ;  /* 0x0000003a09007221 */ /* 0x020fe20000000000 */
[----:B----4-:R-:W-:-:S03]  /*39d0*/  @!P1 FMUL R69, R69, R69 ;  /* 0x0000004545459220 */ /* 0x010fc60000400000 */
[----:B------:R-:W-:Y:S01]  /*39e0*/  FADD R49, R0, R29 ;  /* 0x0000001d00317221 */ /* 0x000fe20000000000 */
[----:B------:R-:W-:Y:S01]  /*39f0*/  FADD R0, R10, R43 ;  /* 0x0000002b0a007221 */ /* 0x000fe20000000000 */
[----:B------:R-:W-:Y:S01]  /*3a00*/  FADD R29, R14, R51 ;  /* 0x000000330e1d7221 */ /* 0x000fe20000000000 */
[----:B------:R-:W3:Y:S01]  /*3a10*/  MUFU.EX2 R54, R2 ;  /* 0x0000000200367308 */ /* 0x000ee20000000800 */
[----:B-1----:R-:W-:Y:S01]  /*3a20*/  @!P3 FMUL R46, R46, R46 ;  /* 0x0000002e2e2eb220 */ /* 0x002fe20000400000 */
[----:B------:R-:W-:Y:S01]  /*3a30*/  FADD R53, R0, R33 ;  /* 0x0000002100357221 */ /* 0x000fe20000000000 */
        /* <DEDUP_REMOVED lines=12> */
[----:B--2---:R-:W-:Y:S01]  /*3b00*/  @!P6 FMUL R77, R77, R77 ;  /* 0x0000004d4d4de220 */ /* 0x004fe20000400000 */
[----:B------:R-:W-:Y:S01]  /*3b10*/  FADD R41, R0, R37 ;  /* 0x0000002500297221 */ /* 0x000fe20000000000 */
[----:B---3--:R-:W-:Y:S01]  /*3b20*/  @!P5 FMUL R54, R54, R54 ;  /* 0x000000363636d220 */ /* 0x008fe20000400000 */
        /* <DEDUP_REMOVED lines=21> */
[----:B------:R-:W-:Y:S01]  /*3c80*/  MOV R25, UR7 ;  /* 0x0000000700197c02 */ /* 0x000fe20008000f00 */
[----:B------:R-:W-:Y:S01]  /*3c90*/  FADD R45, R45, R2 ;  /* 0x000000022d2d7221 */ /* 0x000fe20000000000 */
[----:B------:R-:W-:Y:S01]  /*3ca0*/  FADD R0, R41, R0 ;  /* 0x0000000029007221 */ /* 0x000fe20000000000 */
[----:B------:R-:W-:Y:S01]  /*3cb0*/  FADD R49, R49, R76 ;  /* 0x0000004c31317221 */ /* 0x000fe20000000000 */
[----:B------:R-:W-:Y:S01]  /*3cc0*/  FADD R80, R53, R80 ;  /* 0x0000005035507221 */ /* 0x000fe20000000000 */
[----:B------:R-:W-:Y:S01]  /*3cd0*/  F2FP.F16.F32.PACK_AB R39, R39, R24 ;  /* 0x000000182727723e */ /* 0x000fe200000000ff */
[----:B------:R1:W-:Y:S01]  /*3ce0*/  SYNCS.ARRIVE.TRANS64.A1T0 RZ, [R25+UR33], RZ ;  /* 0x000000ff19ff79a7 */ /* 0x0003e20008100021 */
[----:B------:R-:W-:Y:S01]  /*3cf0*/  F2FP.F16.F32.PACK_AB R24, R26, R17 ;  /* 0x000000111a18723e */ /* 0x000fe200000000ff */
[----:B------:R-:W-:Y:S01]  /*3d00*/  FADD R0, R0, R45 ;  /* 0x0000002d00007221 */ /* 0x000fe20000000000 */
[----:B------:R-:W-:Y:S01]  /*3d10*/  F2FP.F16.F32.PACK_AB R26, R19, R28 ;  /* 0x0000001c131a723e */ /* 0x000fe200000000ff */
[----:B------:R-:W-:Y:S01]  /*3d20*/  FADD R2, R49, R80 ;  /* 0x0000005031027221 */ /* 0x000fe20000000000 */
[----:B------:R-:W-:-:S02]  /*3d30*/  F2FP.F16.F32.PACK_AB R41, R43, R58 ;  /* 0x0000003a2b29723e */ /* 0x000fc400000000ff */
[----:B------:R-:W-:Y:S02]  /*3d40*/  F2FP.F16.F32.PACK_AB R28, R21, R32 ;  /* 0x00000020151c723e */ /* 0x000fe400000000ff */
[----:B------:R-:W-:Y:S02]  /*3d50*/  F2FP.F16.F32.PACK_AB R43, R47, R62 ;  /* 0x0000003e2f2b723e */ /* 0x000fe400000000ff */
[----:B------:R-:W-:Y:S02]  /*3d60*/  F2FP.F16.F32.PACK_AB R45, R51, R66 ;  /* 0x00000042332d723e */ /* 0x000fe400000000ff */
[----:B------:R-:W-:Y:S02]  /*3d70*/  F2FP.F16.F32.PACK_AB R32, R59, R40 ;  /* 0x000000283b20723e */ /* 0x000fe400000000ff */
[----:B-1----:R-:W-:Y:S02]  /*3d80*/  F2FP.F16.F32.PACK_AB R25, R10, R9 ;  /* 0x000000090a19723e */ /* 0x002fe400000000ff */
[----:B------:R-:W-:-:S02]  /*3d90*/  F2FP.F16.F32.PACK_AB R29, R14, R11 ;  /* 0x0000000b0e1d723e */ /* 0x000fc400000000ff */
[----:B------:R-:W-:Y:S02]  /*3da0*/  F2FP.F16.F32.PACK_AB R33, R18, R13 ;  /* 0x0000000d1221723e */ /* 0x000fe400000000ff */
[----:B------:R-:W-:Y:S02]  /*3db0*/  F2FP.F16.F32.PACK_AB R37, R22, R15 ;  /* 0x0000000f1625723e */ /* 0x000fe400000000ff */
[----:B------:R-:W-:Y:S02]  /*3dc0*/  F2FP.F16.F32.PACK_AB R47, R89, R70 ;  /* 0x00000046592f723e */ /* 0x000fe400000000ff */
[----:B------:R-:W-:Y:S02]  /*3dd0*/  F2FP.F16.F32.PACK_AB R49, R91, R74 ;  /* 0x0000004a5b31723e */ /* 0x000fe400000000ff */
[----:B------:R-:W-:Y:S02]  /*3de0*/  F2FP.F16.F32.PACK_AB R51, R83, R78 ;  /* 0x0000004e5333723e */ /* 0x000fe400000000ff */
        /* <DEDUP_REMOVED lines=10> */
[----:B------:R-:W-:Y:S01]  /*3e90*/  F2FP.F16.F32.PACK_AB R54, R54, R77 ;  /* 0x0000004d3636723e */ /* 0x000fe200000000ff */
[----:B------:R-:W-:Y:S06]  /*3ea0*/  @!P0 BRA `(.L_x_19) ;  /* 0x0000000000048947 */ /* 0x000fec0003800000 */
[----:B------:R-:W-:Y:S01]  /*3eb0*/  BPT.TRAP 0x1 ;  /* 0x000000040000795c */ /* 0x000fe20000300000 */
.L_x_19:
[----:B------:R-:W1:Y:S01]  /*3ec0*/  SYNCS.PHASECHK.TRANS64.TRYWAIT P1, [UR36+0x24008], R6 ;  /* 0x02400806ff0075a7 */ /* 0x000e620008020164 */
[----:B------:R-:W-:Y:S01]  /*3ed0*/  ULOP3.LUT UR5, UR5, 0x2000000, URZ, 0xfc, !UPT ;  /* 0x0200000005057892 */ /* 0x000fe2000f8efc3f */
[----:B-1----:R-:W-:Y:S11]  /*3ee0*/  @!P1 BRA `(.L_x_20) ;  /* 0x0000009000289947 */ /* 0x002ff60003800000 */
.L_x_106:
[----:B------:R-:W-:Y:S01]  /*3ef0*/  UIADD3 UR10, UR5, 0x600, URZ ;  /* 0x00000600050a7890 */ /* 0x000fe2000fffe03f */
[----:B------:R-:W-:Y:S01]  /*3f00*/  WARPGROUP.ARRIVE ;  /* 0x00000000000079c5 */ /* 0x000fe20000000000 */
[----:B------:R-:W-:Y:S01]  /*3f10*/  UMOV UR11, 0x80000020 ;  /* 0x80000020000b7882 */ /* 0x000fe20000000000 */
[----:B------:R-:W-:-:S06]  /*3f20*/  F2FP.F16.F32.PACK_AB R55, R8, R55 ;  /* 0x000000370837723e */ /* 0x000fcc00000000ff */
[----:B------:R-:W-:Y:S01]  /*3f30*/  HGMMA.64x96x16.F32 R88, R24, gdesc[UR8].tnspB, RZ, !UPT, gsb0 ;  /* 0x4160000818587df0 */ /* 0x000fe2000c0008ff */
[----:B------:R-:W-:Y:S01]  /*3f40*/  UIADD3 UR10, UR5, 0x640, URZ ;  /* 0x00000640050a7890 */ /* 0x000fe2000fffe03f */
[----:B------:R-:W-:Y:S01]  /*3f50*/  UMOV UR11, 0x80000020 ;  /* 0x80000020000b7882 */ /* 0x000fe20000000000 */
[----:B------:R-:W-:Y:S02]  /*3f60*/  WARPGROUP.DEPBAR.LE gsb0, 0x0 ;  /* 0x00008000000079c5 */ /* 0x000fe40000010000 */
[----:B------:R-:W-:-:S06]  /*3f70*/  WARPGROUP.ARRIVE ;  /* 0x00000000000079c5 */ /* 0x000fcc0000000000 */
[----:B------:R-:W-:Y:S01]  /*3f80*/  HGMMA.64x96x16.F32 R88, R28, gdesc[UR8].tnspB, R88, gsb0 ;  /* 0x416000081c587df0 */ /* 0x000fe20008000858 */
        /* <DEDUP_REMOVED lines=29> */
[----:B------:R-:W-:Y:S03]  /*4160*/  HGMMA.64x96x16.F32 R88, R52, gdesc[UR8].tnspB, R88, gsb0 ;  /* 0x4160000834587df0 */ /* 0x000fe60008000858 */
[----:B------:R-:W-:Y:S02]  /*4170*/  WARPGROUP.DEPBAR.LE gsb0, 0x0 ;  /* 0x00008000000079c5 */ /* 0x000fe40000010000 */
[----:B------:R-:W-:Y:S05]  /*4180*/  @!P0 BRA `(.L_x_21) ;  /* 0x0000000000048947 */ /* 0x000fea0003800000 */
[----:B------:R-:W-:Y:S01]  /*4190*/  BPT.TRAP 0x1 ;  /* 0x000000040000795c */ /* 0x000fe20000300000 */
.L_x_21:
[----:B------:R-:W-:Y:S01]  /*41a0*/  UISETP.GT.U32.AND UP0, UPT, UR4, 0x1, UPT ;  /* 0x000000010400788c */ /* 0x000fe2000bf04070 */
[----:B------:R-:W-:Y:S01]  /*41b0*/  IMAD.MOV.U32 R10, RZ, RZ, RZ ;  /* 0x000000ffff0a7224 */ /* 0x000fe200078e00ff */
[----:B------:R-:W-:-:S04]  /*41c0*/  UIADD3 UR7, UR36, 0x24028, URZ ;  /* 0x0002402824077890 */ /* 0x000fc8000fffe03f */
[----:B------:R-:W-:Y:S01]  /*41d0*/  PLOP3.LUT P1, PT, PT, PT, UP0, 0x80, 0x0 ;  /* 0x000000000000781c */ /* 0x000fe20003f2f008 */
[----:B------:R-:W-:-:S09]  /*41e0*/  UPRMT UR7, URZ, 0x654, UR7 ;  /* 0x000006543f077896 */ /* 0x000fd20008000007 */
[----:B------:R-:W-:Y:S03]  /*41f0*/  SYNCS.ARRIVE.TRANS64.RED.A1T0 RZ, [UR7], RZ ;  /* 0x000000ffffff79a7 */ /* 0x000fe60008100407 */
[----:B------:R-:W-:Y:S05]  /*4200*/  @P1 BRA `(.L_x_22) ;  /* 0x0000000000041947 */ /* 0x000fea0003800000 */
[----:B------:R-:W-:Y:S01]  /*4210*/  BPT.TRAP 0x1 ;  /* 0x000000040000795c */ /* 0x000fe20000300000 */
.L_x_22:
[C---:B------:R-:W-:Y:S01]  /*4220*/  ISETP.GE.AND P2, PT, R7.reuse, 0x101, PT ;  /* 0x000001010700780c */ /* 0x040fe20003f46270 */
[----:B------:R-:W-:Y:S01]  /*4230*/  UMOV UR4, 0x1 ;  /* 0x0000000100047882 */ /* 0x000fe20000000000 */
[----:B-1----:R-:W-:Y:S01]  /*4240*/  IADD3 R6, R7, 0x7f, RZ ;  /* 0x0000007f07067810 */ /* 0x002fe20007ffe0ff */
[----:B------:R-:W-:Y:S01]  /*4250*/  UMOV UR7, 0x2 ;  /* 0x0000000200077882 */ /* 0x000fe20000000000 */
[----:B------:R-:W-:Y:S02]  /*4260*/  IADD3 R3, R3, 0x80, RZ ;  /* 0x0000008003037810 */ /* 0x000fe40007ffe0ff */
[----:B------:R-:W-:-:S04]  /*4270*/  SHF.R.S32.HI R9, RZ, 0x1f, R6 ;  /* 0x0000001fff097819 */ /* 0x000fc80000011406 */
[----:B------:R-:W-:-:S04]  /*4280*/  LEA.HI R6, R9, R6, RZ, 0x7 ;  /* 0x0000000609067211 */ /* 0x000fc800078f38ff */
[----:B------:R-:W-:Y:S01]  /*4290*/  LEA.HI.SX32 R6, R6, 0xffffffff, 0x19 ;  /* 0xffffffff06067811 */ /* 0x000fe200078fcaff */
[----:B------:R-:W-:Y:S06]  /*42a0*/  @!P2 BRA `(.L_x_23) ;  /* 0x0000002800bca947 */ /* 0x000fec0003800000 */
[----:B------:R-:W-:Y:S01]  /*42b0*/  MOV R9, R4 ;  /* 0x0000000400097202 */ /* 0x000fe20000000f00 */
[----:B------:R-:W-:Y:S01]  /*42c0*/  IMAD.MOV.U32 R11, RZ, RZ, R5 ;  /* 0x000000ffff0b7224 */ /* 0x000fe200078e0005 */
[----:B------:R-:W-:Y:S01]  /*42d0*/  MOV R10, RZ ;  /* 0x000000ff000a7202 */ /* 0x000fe20000000f00 */
[----:B------:R-:W-:Y:S01]  /*42e0*/  UMOV UR7, 0x2 ;  /* 0x0000000200077882 */ /* 0x000fe20000000000 */
[----:B------:R-:W-:Y:S01]  /*42f0*/  UMOV UR4, 0x1 ;  /* 0x0000000100047882 */ /* 0x000fe20000000000 */
[----:B------:R-:W-:-:S05]  /*4300*/  ULDC UR33, c[0x0][0x604] ;  /* 0x0001810000217ab9 */ /* 0x000fca0000000800 */
.L_x_34:
[----:B------:R-:W-:-:S13]  /*4310*/  PLOP3.LUT P3, PT, PT, PT, UP1, 0x80, 0x0 ;  /* 0x000000000000781c */ /* 0x000fda0003f6f018 */
[----:B------:R-:W-:Y:S05]  /*4320*/  @!P3 BRA `(.L_x_24) ;  /* 0x000000000004b947 */ /* 0x000fea0003800000 */
[----:B------:R-:W-:Y:S01]  /*4330*/  BPT.TRAP 0x1 ;  /* 0x000000040000795c */ /* 0x000fe20000300000 */
.L_x_24:
[----:B------:R-:W-:Y:S01]  /*4340*/  ULEA UR10, UR7, UR36, 0x3 ;  /* 0x00000024070a7291 */ /* 0x000fe2000f8e183f */
[----:B------:R-:W-:-:S08]  /*4350*/  SHF.L.U32 R4, R10, 0x1f, RZ ;  /* 0x0000001f0a047819 */ /* 0x000fd000000006ff */
[----:B------:R-:W1:Y:S02]  /*4360*/  SYNCS.PHASECHK.TRANS64.TRYWAIT P2, [UR10+0x24000], R4 ;  /* 0x02400004ff0075a7 */ /* 0x000e64000804014a */
[----:B-1----:R-:W-:Y:S05]  /*4370*/  @!P2 BRA `(.L_x_25) ;  /* 0x0000008c001ca947 */ /* 0x002fea0003800000 */
.L_x_107:
[----:B------:R-:W-:Y:S01]  /*4380*/  UIMAD UR10, UR7, 0x600, UR6 ;  /* 0x00000600070a78a4 */ /* 0x000fe2000f8e0206 */
[----:B------:R-:W-:Y:S01]  /*4390*/  WARPGROUP.ARRIVE ;  /* 0x00000000000079c5 */ /* 0x000fe20000000000 */
[----:B------:R-:W-:Y:S01]  /*43a0*/  UMOV UR11, 0x80000020 ;  /* 0x80000020000b7882 */ /* 0x000fe20000000000 */
[----:B------:R-:W-:Y:S01]  /*43b0*/  UMOV UR15, 0x80000020 ;  /* 0x80000020000f7882 */ /* 0x000fe20000000000 */
[----:B------:R-:W-:Y:S02]  /*43c0*/  UIADD3 UR14, UR10, 0x2, URZ ;  /* 0x000000020a0e7890 */ /* 0x000fe4000fffe03f */
[----:B------:R-:W-:Y:S01]  /*43d0*/  UIADD3 UR18, UR10, 0x200, URZ ;  /* 0x000002000a127890 */ /* 0x000fe2000fffe03f */
[----:B------:R-:W-:Y:S02]  /*43e0*/  UMOV UR19, 0x80000020 ;  /* 0x8000002000137882 */ /* 0x000fe40000000000 */
[----:B------:R-:W-:Y:S01]  /*43f0*/  HGMMA.64x128x16.F32 R24, gdesc[UR8], RZ, !UPT, gsb0 ;  /* 0x01e00000081879f0 */ /* 0x000fe2000c0008ff */
[----:B------:R-:W-:Y:S01]  /*4400*/  UIADD3 UR22, UR10, 0x202, URZ ;  /* 0x000002020a167890 */ /* 0x000fe2000fffe03f */
[----:B------:R-:W-:Y:S01]  /*4410*/  UMOV UR23, 0x80000020 ;  /* 0x8000002000177882 */ /* 0x000fe20000000000 */
[----:B------:R-:W-:Y:S01]  /*4420*/  UIADD3 UR26, UR10, 0x400, URZ ;  /* 0x000004000a1a7890 */ /* 0x000fe2000fffe03f */
[----:B------:R-:W-:Y:S01]  /*4430*/  UMOV UR27, 0x80000020 ;  /* 0x80000020001b7882 */ /* 0x000fe20000000000 */
[----:B------:R-:W-:Y:S01]  /*4440*/  UIADD3 UR30, UR10, 0x402, URZ ;  /* 0x000004020a1e7890 */ /* 0x000fe2000fffe03f */
[----:B------:R-:W-:Y:S01]  /*4450*/  UMOV UR31, 0x80000020 ;  /* 0x80000020001f7882 */ /* 0x000fe20000000000 */
[----:B------:R-:W-:-:S04]  /*4460*/  UIADD3 UR7, UR7, 0x1, URZ ;  /* 0x0000000107077890 */ /* 0x000fc8000fffe03f */
[----:B------:R-:W-:-:S04]  /*4470*/  UISETP.NE.AND UP0, UPT, UR7, 0x5, UPT ;  /* 0x000000050700788c */ /* 0x000fc8000bf05270 */
[----:B------:R-:W-:Y:S02]  /*4480*/  USEL UR10, URZ, 0x1, UP0 ;  /* 0x000000013f0a7887 */ /* 0x000fe40008000000 */
[----:B------:R-:W-:-:S04]  /*4490*/  USEL UR11, UR7, URZ, UP0 ;  /* 0x0000003f070b7287 */ /* 0x000fc80008000000 */
[----:B------:R-:W-:Y:S01]  /*44a0*/  LOP3.LUT R7, R10, UR10, RZ, 0x3c, !PT ;  /* 0x0000000a0a077c12 */ /* 0x000fe2000f8e3cff */
        /* <DEDUP_REMOVED lines=16> */
[----:B------:R-:W-:Y:S05]  /*45b0*/  @!P3 BRA `(.L_x_26) ;  /* 0x000000000004b947 */ /* 0x000fea0003800000 */
[----:B------:R-:W-:Y:S01]  /*45c0*/  BPT.TRAP 0x1 ;  /* 0x000000040000795c */ /* 0x000fe20000300000 */
.L_x_26:
[----:B-1----:R-:W-:Y:S01]  /*45d0*/  FMNMX R4, R24, R9, !PT ;  /* 0x0000000918047209 */ /* 0x002fe20007800000 */
[----:B------:R-:W-:Y:S01]  /*45e0*/  ULEA UR7, UR11, UR36, 0x3 ;  /* 0x000000240b077291 */ /* 0x000fe2000f8e183f */
[----:B------:R-:W-:Y:S02]  /*45f0*/  FMNMX R10, R26, R11, !PT ;  /* 0x0000000b1a0a7209 */ /* 0x000fe40007800000 */
[----:B------:R-:W-:-:S04]  /*4600*/  FMNMX R5, R25, R4, !PT ;  /* 0x0000000419057209 */ /* 0x000fc80007800000 */
        /* <DEDUP_REMOVED lines=29> */
[----:B------:R-:W-:-:S05]  /*47e0*/  FMNMX R5, R85, R4, !PT ;  /* 0x0000000455057209 */ /* 0x000fca0007800000 */
[----:B------:R-:W1:Y:S02]  /*47f0*/  SHFL.BFLY PT, R4, R5, 0x1, 0x1f ;  /* 0x0c201f0005047f89 */ /* 0x000e6400000e0000 */
[----:B-1----:R-:W-:-:S05]  /*4800*/  FMNMX R8, R5, R4, !PT ;  /* 0x0000000405087209 */ /* 0x002fca0007800000 */
[----:B------:R-:W1:Y:S02]  /*4810*/  SHFL.BFLY PT, R13, R8, 0x2, 0x1f ;  /* 0x0c401f00080d7f89 */ /* 0x000e6400000e0000 */
[----:B-1----:R-:W-:Y:S02]  /*4820*/  FMNMX R4, R8, R13, !PT ;  /* 0x0000000d08047209 */ /* 0x002fe40007800000 */
[----:B------:R-:W-:Y:S02]  /*4830*/  FMNMX R13, R27, R10, !PT ;  /* 0x0000000a1b0d7209 */ /* 0x000fe40007800000 */
[----:B------:R-:W-:Y:S02]  /*4840*/  FSETP.NEU.AND P2, PT, R4, -INF , PT ;  /* 0xff8000000400780b */ /* 0x000fe40003f4d000 */
[----:B------:R-:W-:Y:S02]  /*4850*/  FMNMX R10, R30, R13, !PT ;  /* 0x0000000d1e0a7209 */ /* 0x000fe40007800000 */
[----:B------:R-:W-:-:S02]  /*4860*/  FSEL R12, R4, RZ, P2 ;  /* 0x000000ff040c7208 */ /* 0x000fc40001000000 */
[----:B------:R-:W-:-:S03]  /*4870*/  FMNMX R5, R31, R10, !PT ;  /* 0x0000000a1f057209 */ /* 0x000fc60007800000 */
[----:B------:R-:W-:Y:S01]  /*4880*/  FMUL R136, R12, UR33 ;  /* 0x000000210c887c20 */ /* 0x000fe20008400000 */
[----:B------:R-:W-:Y:S01]  /*4890*/  FMNMX R10, R34, R5, !PT ;  /* 0x00000005220a7209 */ /* 0x000fe20007800000 */
[----:B------:R-:W-:Y:S02]  /*48a0*/  FADD R12, -R12, R9 ;  /* 0x000000090c0c7221 */ /* 0x000fe40000000100 */
[--C-:B------:R-:W-:Y:S01]  /*48b0*/  FFMA R24, R24, UR33, -R136.reuse ;  /* 0x0000002118187c23 */ /* 0x100fe20008000888 */
[--C-:B------:R-:W-:Y:S01]  /*48c0*/  FFMA R13, R25, UR33, -R136.reuse ;  /* 0x00000021190d7c23 */ /* 0x100fe20008000888 */
[----:B------:R-:W-:Y:S01]  /*48d0*/  FMNMX R5, R35, R10, !PT ;  /* 0x0000000a23057209 */ /* 0x000fe20007800000 */
[--C-:B------:R-:W-:Y:S01]  /*48e0*/  FFMA R17, R33, UR33, -R136.reuse ;  /* 0x0000002121117c23 */ /* 0x100fe20008000888 */
[--C-:B------:R-:W-:Y:S01]  /*48f0*/  FFMA R8, R28, UR33, -R136.reuse ;  /* 0x000000211c087c23 */ /* 0x100fe20008000888 */
[----:B------:R-:W-:Y:S01]  /*4900*/  FSETP.GEU.AND P6, PT, R24, -126, PT ;  /* 0xc2fc00001800780b */ /* 0x000fe20003fce000 */
[--C-:B------:R-:W-:Y:S01]  /*4910*/  FFMA R15, R29, UR33, -R136.reuse ;  /* 0x000000211d0f7c23 */ /* 0x100fe20008000888 */
[----:B------:R-:W-:Y:S01]  /*4920*/  FSETP.GEU.AND P3, PT, R13, -126, PT ;  /* 0xc2fc00000d00780b */ /* 0x000fe20003f6e000 */
[--C-:B------:R-:W-:Y:S01]  /*4930*/  FFMA R28, R32, UR33, -R136.reuse ;  /* 0x00000021201c7c23 */ /* 0x100fe20008000888 */
[----:B------:R-:W-:Y:S01]  /*4940*/  FMNMX R10, R38, R5, !PT ;  /* 0x00000005260a7209 */ /* 0x000fe20007800000 */
        /* <DEDUP_REMOVED lines=8> */
[----:B------:R-:W-:Y:S01]  /*49d0*/  @!P6 FMUL R24, R24, 0.5 ;  /* 0x3f0000001818e820 */ /* 0x000fe20000400000 */
[----:B------:R-:W-:Y:S01]  /*49e0*/  FSETP.GEU.AND P2, PT, R28, -126, PT ;  /* 0xc2fc00001c00780b */ /* 0x000fe20003f4e000 */
[----:B------:R-:W-:Y:S01]  /*49f0*/  @!P3 FMUL R13, R13, 0.5 ;  /* 0x3f0000000d0db820 */ /* 0x000fe20000400000 */
[----:B------:R-:W-:Y:S01]  /*4a00*/  FMNMX R5, R43, R10, !PT ;  /* 0x0000000a2b057209 */ /* 0x000fe20007800000 */
[--C-:B------:R-:W-:Y:S01]  /*4a10*/  FFMA R10, R36, UR33, -R136.reuse ;  /* 0x00000021240a7c23 */ /* 0x100fe20008000888 */
[--C-:B------:R-:W-:Y:S01]  /*4a20*/  FFMA R41, R53, UR33, -R136.reuse ;  /* 0x0000002135297c23 */ /* 0x100fe20008000888 */
[----:B------:R-:W1:Y:S01]  /*4a30*/  MUFU.EX2 R24, R24 ;  /* 0x0000001800187308 */ /* 0x000e620000000800 */
[----:B------:R-:W-:Y:S01]  /*4a40*/  FMNMX R14, R46, R5, !PT ;  /* 0x000000052e0e7209 */ /* 0x000fe20007800000 */
[----:B------:R-:W-:Y:S01]  /*4a50*/  @!P4 FMUL R8, R8, 0.5 ;  /* 0x3f0000000808c820 */ /* 0x000fe20000400000 */
[--C-:B------:R-:W-:Y:S01]  /*4a60*/  FFMA R36, R48, UR33, -R136.reuse ;  /* 0x0000002130247c23 */ /* 0x100fe20008000888 */
[----:B------:R-:W-:Y:S01]  /*4a70*/  @!P5 FMUL R15, R15, 0.5 ;  /* 0x3f0000000f0fd820 */ /* 0x000fe20000400000 */
[----:B------:R-:W-:Y:S01]  /*4a80*/  FMNMX R5, R47, R14, !PT ;  /* 0x0000000e2f057209 */ /* 0x000fe20007800000 */
[--C-:B------:R-:W-:Y:S01]  /*4a90*/  FFMA R37, R49, UR33, -R136.reuse ;  /* 0x0000002131257c23 */ /* 0x100fe20008000888 */
[--C-:B------:R-:W-:Y:S01]  /*4aa0*/  FFMA R45, R56, UR33, -R136.reuse ;  /* 0x00000021382d7c23 */ /* 0x100fe20008000888 */
[----:B------:R-:W2:Y:S01]  /*4ab0*/  MUFU.EX2 R13, R13 ;  /* 0x0000000d000d7308 */ /* 0x000ea20000000800 */
[----:B------:R-:W-:Y:S01]  /*4ac0*/  FMNMX R14, R50, R5, !PT ;  /* 0x00000005320e7209 */ /* 0x000fe20007800000 */
[----:B------:R-:W-:Y:S01]  /*4ad0*/  @!P2 FMUL R28, R28, 0.5 ;  /* 0x3f0000001c1ca820 */ /* 0x000fe20000400000 */
[--C-:B------:R-:W-:Y:S01]  /*4ae0*/  FFMA R53, R64, UR33, -R136.reuse ;  /* 0x0000002140357c23 */ /* 0x100fe20008000888 */
[--C-:B------:R-:W-:Y:S01]  /*4af0*/  FFMA R40, R57, UR33, -R136.reuse ;  /* 0x0000002139287c23 */ /* 0x100fe20008000888 */
[----:B------:R-:W-:Y:S01]  /*4b00*/  FMNMX R5, R51, R14, !PT ;  /* 0x0000000e33057209 */ /* 0x000fe20007800000 */
[--C-:B------:R-:W-:Y:S01]  /*4b10*/  FFMA R49, R60, UR33, -R136.reuse ;  /* 0x000000213c317c23 */ /* 0x100fe20008000888 */
[--C-:B------:R-:W-:Y:S01]  /*4b20*/  FFMA R48, R73, UR33, -R136.reuse ;  /* 0x0000002149307c23 */ /* 0x100fe20008000888 */
[----:B------:R-:W3:Y:S01]  /*4b30*/  MUFU.EX2 R8, R8 ;  /* 0x0000000800087308 */ /* 0x000ee20000000800 */
[----:B-1----:R-:W-:Y:S01]  /*4b40*/  @!P6 FMUL R24, R24, R24 ;  /* 0x000000181818e220 */ /* 0x002fe20000400000 */
[----:B------:R-:W-:Y:S01]  /*4b50*/  FSETP.GEU.AND P6, PT, R17, -126, PT ;  /* 0xc2fc00001100780b */ /* 0x000fe20003fce000 */
[--C-:B------:R-:W-:Y:S01]  /*4b60*/  FFMA R57, R68, UR33, -R136.reuse ;  /* 0x0000002144397c23 */ /* 0x100fe20008000888 */
[----:B------:R-:W-:Y:S01]  /*4b70*/  FMNMX R14, R54, R5, !PT ;  /* 0x00000005360e7209 */ /* 0x000fe20007800000 */
[--C-:B------:R-:W-:Y:S01]  /*4b80*/  FFMA R56, R85, UR33, -R136.reuse ;  /* 0x0000002155387c23 */ /* 0x100fe20008000888 */
[----:B------:R-:W-:Y:S01]  /*4b90*/  FFMA R73, R84, UR33, -R136 ;  /* 0x0000002154497c23 */ /* 0x000fe20008000888 */
[----:B------:R-:W-:Y:S01]  /*4ba0*/  FMUL R12, R12, UR33 ;  /* 0x000000210c0c7c20 */ /* 0x000fe20008400000 */
[----:B------:R-:W1:Y:S01]  /*4bb0*/  MUFU.EX2 R15, R15 ;  /* 0x0000000f000f7308 */ /* 0x000e620000000800 */
[----:B--2---:R-:W-:Y:S01]  /*4bc0*/  @!P3 FMUL R13, R13, R13 ;  /* 0x0000000d0d0db220 */ /* 0x004fe20000400000 */
[----:B------:R-:W-:-:S02]  /*4bd0*/  FSETP.GEU.AND P3, PT, R10, -126, PT ;  /* 0xc2fc00000a00780b */ /* 0x000fc40003f6e000 */
[----:B------:R-:W-:Y:S01]  /*4be0*/  FMNMX R5, R55, R14, !PT ;  /* 0x0000000e37057209 */ /* 0x000fe20007800000 */
[--C-:B------:R-:W-:Y:S01]  /*4bf0*/  FFMA R14, R44, UR33, -R136.reuse ;  /* 0x000000212c0e7c23 */ /* 0x100fe20008000888 */
[--C-:B------:R-:W-:Y:S01]  /*4c00*/  FFMA R44, R65, UR33, -R136.reuse ;  /* 0x00000021412c7c23 */ /* 0x100fe20008000888 */
[----:B------:R-:W-:Y:S01]  /*4c10*/  @!P6 FMUL R17, R17, 0.5 ;  /* 0x3f0000001111e820 */ /* 0x000fe20000400000 */
[----:B------:R-:W2:Y:S01]  /*4c20*/  MUFU.EX2 R28, R28 ;  /* 0x0000001c001c7308 */ /* 0x000ea20000000800 */
[----:B---3--:R-:W-:Y:S01]  /*4c30*/  @!P4 FMUL R8, R8, R8 ;  /* 0x000000080808c220 */ /* 0x008fe20000400000 */
[----:B------:R-:W-:Y:S01]  /*4c40*/  FSETP.GEU.AND P4, PT, R19, -126, PT ;  /* 0xc2fc00001300780b */ /* 0x000fe20003f8e000 */
[----:B------:R-:W-:Y:S01]  /*4c50*/  FFMA R65, R76, UR33, -R136 ;  /* 0x000000214c417c23 */ /* 0x000fe20008000888 */
[----:B------:R-:W-:-:S03]  /*4c60*/  FMNMX R16, R58, R5, !PT ;  /* 0x000000053a107209 */ /* 0x000fc60007800000 */
[----:B------:R-:W-:Y:S01]  /*4c70*/  @!P3 FMUL R10, R10, 0.5 ;  /* 0x3f0000000a0ab820 */ /* 0x000fe20000400000 */
[----:B------:R-:W3:Y:S01]  /*4c80*/  MUFU.EX2 R17, R17 ;  /* 0x0000001100117308 */ /* 0x000ee20000000800 */
[----:B-1----:R-:W-:Y:S01]  /*4c90*/  @!P5 FMUL R15, R15, R15 ;  /* 0x0000000f0f0fd220 */ /* 0x002fe20000400000 */
[----:B------:R-:W-:Y:S02]  /*4ca0*/  FSETP.GEU.AND P5, PT, R32, -126, PT ;  /* 0xc2fc00002000780b */ /* 0x000fe40003fae000 */
[----:B------:R-:W-:-:S03]  /*4cb0*/  FMNMX R5, R59, R16, !PT ;  /* 0x000000103b057209 */ /* 0x000fc60007800000 */
[----:B------:R-:W-:Y:S01]  /*4cc0*/  @!P4 FMUL R19, R19, 0.5 ;  /* 0x3f0000001313c820 */ /* 0x000fe20000400000 */
[----:B------:R-:W1:Y:S01]  /*4cd0*/  MUFU.EX2 R10, R10 ;  /* 0x0000000a000a7308 */ /* 0x000e620000000800 */
[----:B--2---:R-:W-:Y:S01]  /*4ce0*/  @!P2 FMUL R28, R28, R28 ;  /* 0x0000001c1c1ca220 */ /* 0x004fe20000400000 */
[----:B------:R-:W-:Y:S02]  /*4cf0*/  FSETP.GEU.AND P2, PT, R21, -126, PT ;  /* 0xc2fc00001500780b */ /* 0x000fe40003f4e000 */
[----:B------:R-:W-:-:S03]  /*4d00*/  FMNMX R16, R62, R5, !PT ;  /* 0x000000053e107209 */ /* 0x000fc60007800000 */
[----:B------:R-:W-:Y:S01]  /*4d10*/  @!P5 FMUL R32, R32, 0.5 ;  /* 0x3f0000002020d820 */ /* 0x000fe20000400000 */
[----:B------:R-:W2:Y:S01]  /*4d20*/  MUFU.EX2 R19, R19 ;  /* 0x0000001300137308 */ /* 0x000ea20000000800 */
[----:B---3--:R-:W-:Y:S01]  /*4d30*/  @!P6 FMUL R17, R17, R17 ;  /* 0x000000111111e220 */ /* 0x008fe20000400000 */
[----:B------:R-:W-:Y:S02]  /*4d40*/  FSETP.GEU.AND P6, PT, R14, -126, PT ;  /* 0xc2fc00000e00780b */ /* 0x000fe40003fce000 */
        /* <DEDUP_REMOVED lines=10> */
[----:B------:R-:W-:Y:S01]  /*4df0*/  FMNMX R5, R67, R16, !PT ;  /* 0x0000001043057209 */ /* 0x000fe20007800000 */
[----:B------:R-:W-:Y:S02]  /*4e00*/  FFMA R16, R52, UR33, -R136 ;  /* 0x0000002134107c23 */ /* 0x000fe40008000888 */
[----:B------:R-:W-:Y:S01]  /*4e10*/  @!P3 FMUL R23, R23, 0.5 ;  /* 0x3f0000001717b820 */ /* 0x000fe20000400000 */
[----:B------:R-:W2:Y:S01]  /*4e20*/  MUFU.EX2 R14, R14 ;  /* 0x0000000e000e7308 */ /* 0x000ea20000000800 */
[----:B---3--:R-:W-:Y:S01]  /*4e30*/  @!P5 FMUL R32, R32, R32 ;  /* 0x000000202020d220 */ /* 0x008fe20000400000 */
[----:B------:R-:W-:-:S02]  /*4e40*/  FSETP.GEU.AND P5, PT, R37, -126, PT ;  /* 0xc2fc00002500780b */ /* 0x000fc40003fae000 */
[----:B------:R-:W-:-:S03]  /*4e50*/  FMNMX R18, R70, R5, !PT ;  /* 0x0000000546127209 */ /* 0x000fc60007800000 */
[----:B------:R-:W-:Y:S01]  /*4e60*/  @!P4 FMUL R36, R36, 0.5 ;  /* 0x3f0000002424c820 */ /* 0x000fe20000400000 */
[----:B------:R-:W3:Y:S01]  /*4e70*/  MUFU.EX2 R23, R23 ;  /* 0x0000001700177308 */ /* 0x000ee20000000800 */
[----:B------:R-:W-:Y:S01]  /*4e80*/  FMNMX R5, R71, R18, !PT ;  /* 0x0000001247057209 */ /* 0x000fe20007800000 */
[----:B-1----:R-:W-:Y:S01]  /*4e90*/  @!P2 FMUL R21, R21, R21 ;  /* 0x000000151515a220 */ /* 0x002fe20000400000 */
[----:B------:R-:W-:Y:S02]  /*4ea0*/  FSETP.GEU.AND P2, PT, R16, -126, PT ;  /* 0xc2fc00001000780b */ /* 0x000fe40003f4e000 */
[----:B------:R-:W-:Y:S02]  /*4eb0*/  FMNMX R18, R74, R5, !PT ;  /* 0x000000054a127209 */ /* 0x000fe40007800000 */
[----:B------:R-:W-:Y:S01]  /*4ec0*/  @!P5 FMUL R37, R37, 0.5 ;  /* 0x3f0000002525d820 */ /* 0x000fe20000400000 */
[----:B------:R-:W1:Y:S01]  /*4ed0*/  MUFU.EX2 R36, R36 ;  /* 0x0000002400247308 */ /* 0x000e620000000800 */
[----:B--2---:R-:W-:Y:S01]  /*4ee0*/  @!P6 FMUL R14, R14, R14 ;  /* 0x0000000e0e0ee220 */ /* 0x004fe20000400000 */
[----:B------:R-:W-:-:S02]  /*4ef0*/  FSETP.GEU.AND P6, PT, R41, -126, PT ;  /* 0xc2fc00002900780b */ /* 0x000fc40003fce000 */
[----:B------:R-:W-:-:S04]  /*4f00*/  FMNMX R5, R75, R18, !PT ;  /* 0x000000124b057209 */ /* 0x000fc80007800000 */
[----:B------:R-:W2:Y:S01]  /*4f10*/  MUFU.EX2 R37, R37 ;  /* 0x0000002500257308 */ /* 0x000ea20000000800 */
[----:B---3--:R-:W-:Y:S01]  /*4f20*/  @!P3 FMUL R23, R23, R23 ;  /* 0x000000171717b220 */ /* 0x008fe20000400000 */
[----:B------:R-:W-:Y:S01]  /*4f30*/  FSETP.GEU.AND P3, PT, R45, -126, PT ;  /* 0xc2fc00002d00780b */ /* 0x000fe20003f6e000 */
[----:B------:R-:W-:Y:S01]  /*4f40*/  @!P2 FMUL R16, R16, 0.5 ;  /* 0x3f0000001010a820 */ /* 0x000fe20000400000 */
[----:B------:R-:W-:-:S03]  /*4f50*/  FMNMX R18, R78, R5, !PT ;  /* 0x000000054e127209 */ /* 0x000fc60007800000 */
[----:B------:R-:W-:Y:S01]  /*4f60*/  @!P6 FMUL R41, R41, 0.5 ;  /* 0x3f0000002929e820 */ /* 0x000fe20000400000 */
[----:B------:R-:W-:Y:S01]  /*4f70*/  FMNMX R5, R79, R18, !PT ;  /* 0x000000124f057209 */ /* 0x000fe20007800000 */
[----:B------:R-:W3:Y:S01]  /*4f80*/  MUFU.EX2 R16, R16 ;  /* 0x0000001000107308 */ /* 0x000ee20000000800 */
[----:B-1----:R-:W-:Y:S01]  /*4f90*/  @!P4 FMUL R36, R36, R36 ;  /* 0x000000242424c220 */ /* 0x002fe20000400000 */
[----:B------:R-:W-:Y:S02]  /*4fa0*/  FSETP.GEU.AND P4, PT, R40, -126, PT ;  /* 0xc2fc00002800780b */ /* 0x000fe40003f8e000 */
[----:B------:R-:W-:Y:S02]  /*4fb0*/  FMNMX R18, R82, R5, !PT ;  /* 0x0000000552127209 */ /* 0x000fe40007800000 */
[----:B------:R-:W-:Y:S02]  /*4fc0*/  @!P3 FMUL R45, R45, 0.5 ;  /* 0x3f0000002d2db820 */ /* 0x000fe40000400000 */
[----:B------:R-:W1:Y:S01]  /*4fd0*/  MUFU.EX2 R41, R41 ;  /* 0x0000002900297308 */ /* 0x000e620000000800 */
[----:B--2---:R-:W-:Y:S01]  /*4fe0*/  @!P5 FMUL R37, R37, R37 ;  /* 0x000000252525d220 */ /* 0x004fe20000400000 */
[----:B------:R-:W-:Y:S01]  /*4ff0*/  FMNMX R5, R83, R18, !PT ;  /* 0x0000001253057209 */ /* 0x000fe20007800000 */
[--C-:B------:R-:W-:Y:S01]  /*5000*/  FFMA R18, R61, UR33, -R136.reuse ;  /* 0x000000213d127c23 */ /* 0x100fe20008000888 */
[----:B------:R-:W-:Y:S01]  /*5010*/  FSETP.GEU.AND P5, PT, R49, -126, PT ;  /* 0xc2fc00003100780b */ /* 0x000fe20003fae000 */
[--C-:B------:R-:W-:Y:S01]  /*5020*/  FFMA R61, R72, UR33, -R136.reuse ;  /* 0x00000021483d7c23 */ /* 0x100fe20008000888 */
[----:B------:R-:W-:Y:S01]  /*5030*/  FMNMX R20, R86, R5, !PT ;  /* 0x0000000556147209 */ /* 0x000fe20007800000 */
[----:B------:R-:W-:Y:S01]  /*5040*/  @!P4 FMUL R40, R40, 0.5 ;  /* 0x3f0000002828c820 */ /* 0x000fe20000400000 */
[----:B------:R-:W2:Y:S01]  /*5050*/  MUFU.EX2 R45, R45 ;  /* 0x0000002d002d7308 */ /* 0x000ea20000000800 */
[----:B---3--:R-:W-:Y:S01]  /*5060*/  @!P2 FMUL R16, R16, R16 ;  /* 0x000000101010a220 */ /* 0x008fe20000400000 */
[----:B------:R-:W-:Y:S01]  /*5070*/  FMNMX R5, R87, R20, !PT ;  /* 0x0000001457057209 */ /* 0x000fe20007800000 */
[--C-:B------:R-:W-:Y:S01]  /*5080*/  FFMA R20, R69, UR33, -R136.reuse ;  /* 0x0000002145147c23 */ /* 0x100fe20008000888 */
[----:B------:R-:W-:Y:S01]  /*5090*/  FSETP.GEU.AND P2, PT, R18, -126, PT ;  /* 0xc2fc00001200780b */ /* 0x000fe20003f4e000 */
[----:B------:R-:W-:-:S02]  /*50a0*/  FFMA R69, R80, UR33, -R136 ;  /* 0x0000002150457c23 */ /* 0x000fc40008000888 */
[----:B------:R-:W3:Y:S01]  /*50b0*/  SHFL.BFLY PT, R22, R5, 0x1, 0x1f ;  /* 0x0c201f0005167f89 */ /* 0x000ee200000e0000 */
[----:B------:R-:W4:Y:S01]  /*50c0*/  MUFU.EX2 R40, R40 ;  /* 0x0000002800287308 */ /* 0x000f220000000800 */
[----:B-1----:R-:W-:Y:S01]  /*50d0*/  @!P6 FMUL R41, R41, R41 ;  /* 0x000000292929e220 */ /* 0x002fe20000400000 */
[----:B------:R-:W-:Y:S01]  /*50e0*/  FSETP.GEU.AND P6, PT, R53, -126, PT ;  /* 0xc2fc00003500780b */ /* 0x000fe20003fce000 */
[----:B------:R-:W-:Y:S01]  /*50f0*/  @!P5 FMUL R49, R49, 0.5 ;  /* 0x3f0000003131d820 */ /* 0x000fe20000400000 */
[----:B--2---:R-:W-:-:S05]  /*5100*/  @!P3 FMUL R45, R45, R45 ;  /* 0x0000002d2d2db220 */ /* 0x004fca0000400000 */
[----:B------:R-:W1:Y:S01]  /*5110*/  MUFU.EX2 R49, R49 ;  /* 0x0000003100317308 */ /* 0x000e620000000800 */
[----:B------:R-:W-:Y:S01]  /*5120*/  FSETP.GEU.AND P3, PT, R44, -126, PT ;  /* 0xc2fc00002c00780b */ /* 0x000fe20003f6e000 */
[----:B------:R-:W-:Y:S01]  /*5130*/  @!P2 FMUL R18, R18, 0.5 ;  /* 0x3f0000001212a820 */ /* 0x000fe20000400000 */
[----:B------:R-:W-:Y:S01]  /*5140*/  FADD R9, R24, R45 ;  /* 0x0000002d18097221 */ /* 0x000fe20000000000 */
[----:B------:R-:W-:Y:S02]  /*5150*/  F2FP.F16.F32.PACK_AB R24, R13, R24 ;  /* 0x000000180d18723e */ /* 0x000fe400000000ff */
[----:B------:R-:W-:Y:S01]  /*5160*/  @!P6 FMUL R53, R53, 0.5 ;  /* 0x3f0000003535e820 */ /* 0x000fe20000400000 */
[----:B----4-:R-:W-:Y:S01]  /*5170*/  @!P4 FMUL R40, R40, R40 ;  /* 0x000000282828c220 */ /* 0x010fe20000400000 */
[----:B------:R-:W2:Y:S01]  /*5180*/  MUFU.EX2 R18, R18 ;  /* 0x0000001200127308 */ /* 0x000ea20000000800 */
[----:B------:R-:W-:Y:S02]  /*5190*/  FSETP.GEU.AND P4, PT, R57, -126, PT ;  /* 0xc2fc00003900780b */ /* 0x000fe40003f8e000 */
[----:B---3--:R-:W-:-:S03]  /*51a0*/  FMNMX R5, R5, R22, !PT ;  /* 0x0000001605057209 */ /* 0x008fc60007800000 */
[----:B------:R-:W-:Y:S01]  /*51b0*/  @!P3 FMUL R44, R44, 0.5 ;  /* 0x3f0000002c2cb820 */ /* 0x000fe20000400000 */
[----:B------:R-:W-:Y:S01]  /*51c0*/  FFMA R22, R77, UR33, -R136 ;  /* 0x000000214d167c23 */ /* 0x000fe20008000888 */
[----:B------:R-:W3:Y:S01]  /*51d0*/  MUFU.EX2 R53, R53 ;  /* 0x0000003500357308 */ /* 0x000ee20000000800 */
[----:B-1----:R-:W-:Y:S01]  /*51e0*/  @!P5 FMUL R49, R49, R49 ;  /* 0x000000313131d220 */ /* 0x002fe20000400000 */
[----:B------:R-:W-:Y:S01]  /*51f0*/  FSETP.GEU.AND P5, PT, R20, -126, PT ;  /* 0xc2fc00001400780b */ /* 0x000fe20003fae000 */
[----:B------:R-:W1:Y:S03]  /*5200*/  SHFL.BFLY PT, R52, R5, 0x2, 0x1f ;  /* 0x0c401f0005347f89 */ /* 0x000e6600000e0000 */
[----:B------:R-:W-:Y:S02]  /*5210*/  @!P4 FMUL R57, R57, 0.5 ;  /* 0x3f0000003939c820 */ /* 0x000fe40000400000 */
        /* <DEDUP_REMOVED lines=10> */
[----:B------:R-:W-:Y:S02]  /*52c0*/  FSETP.GEU.AND P3, PT, R65, -126, PT ;  /* 0xc2fc00004100780b */ /* 0x000fe40003f6e000 */
[----:B-1----:R-:W-:Y:S01]  /*52d0*/  FMNMX R5, R5, R52, !PT ;  /* 0x0000003405057209 */ /* 0x002fe20007800000 */
[----:B------:R-:W-:Y:S02]  /*52e0*/  FFMA R52, R81, UR33, -R136 ;  /* 0x0000002151347c23 */ /* 0x000fe40008000888 */
[----:B------:R-:W-:Y:S01]  /*52f0*/  @!P6 FMUL R48, R48, 0.5 ;  /* 0x3f0000003030e820 */ /* 0x000fe20000400000 */
[----:B------:R-:W1:Y:S01]  /*5300*/  MUFU.EX2 R61, R61 ;  /* 0x0000003d003d7308 */ /* 0x000e620000000800 */
        /* <DEDUP_REMOVED lines=8> */
[----:B-1----:R-:W-:Y:S01]  /*5390*/  @!P2 FMUL R61, R61, R61 ;  /* 0x0000003d3d3da220 */ /* 0x002fe20000400000 */
[----:B------:R-:W-:-:S04]  /*53a0*/  FSETP.NEU.AND P2, PT, R5, -INF , PT ;  /* 0xff8000000500780b */ /* 0x000fc80003f4d000 */
[----:B------:R-:W-:Y:S01]  /*53b0*/  FSEL R64, R5, RZ, P2 ;  /* 0x000000ff05407208 */ /* 0x000fe20001000000 */
[----:B------:R-:W-:Y:S01]  /*53c0*/  @!P5 FMUL R69, R69, 0.5 ;  /* 0x3f0000004545d820 */ /* 0x000fe20000400000 */
[----:B------:R-:W1:Y:S01]  /*53d0*/  MUFU.EX2 R22, R22 ;  /* 0x0000001600167308 */ /* 0x000e620000000800 */
[----:B--2---:R-:W-:Y:S01]  /*53e0*/  @!P6 FMUL R48, R48, R48 ;  /* 0x000000303030e220 */ /* 0x004fe20000400000 */
[----:B------:R-:W-:Y:S01]  /*53f0*/  FSETP.GEU.AND P6, PT, R52, -126, PT ;  /* 0xc2fc00003400780b */ /* 0x000fe20003fce000 */
[C---:B------:R-:W-:Y:S01]  /*5400*/  FMUL R68, R64.reuse, UR33 ;  /* 0x0000002140447c20 */ /* 0x040fe20008400000 */
[----:B------:R-:W-:Y:S01]  /*5410*/  FSETP.GEU.AND P2, PT, R73, -126, PT ;  /* 0xc2fc00004900780b */ /* 0x000fe20003f4e000 */
[----:B------:R-:W-:Y:S01]  /*5420*/  FADD R77, -R64, R11 ;  /* 0x0000000b404d7221 */ /* 0x000fe20000000100 */
[----:B------:R-:W-:Y:S01]  /*5430*/  FADD R11, R28, R53 ;  /* 0x000000351c0b7221 */ /* 0x000fe20000000000 */
[--C-:B------:R-:W-:Y:S01]  /*5440*/  FFMA R25, R26, UR33, -R68.reuse ;  /* 0x000000211a197c23 */ /* 0x100fe20008000844 */
[----:B------:R-:W2:Y:S01]  /*5450*/  MUFU.EX2 R69, R69 ;  /* 0x0000004500457308 */ /* 0x000ea20000000800 */
[----:B---3--:R-:W-:Y:S01]  /*5460*/  @!P3 FMUL R65, R65, R65 ;  /* 0x000000414141b220 */ /* 0x008fe20000400000 */
[----:B------:R-:W-:Y:S01]  /*5470*/  FSETP.GEU.AND P3, PT, R56, -126, PT ;  /* 0xc2fc00003800780b */ /* 0x000fe20003f6e000 */
[--C-:B------:R-:W-:Y:S01]  /*5480*/  FFMA R26, R27, UR33, -R68.reuse ;  /* 0x000000211b1a7c23 */ /* 0x100fe20008000844 */
[--C-:B------:R-:W-:Y:S01]  /*5490*/  FFMA R27, R30, UR33, -R68.reuse ;  /* 0x000000211e1b7c23 */ /* 0x100fe20008000844 */
[--C-:B------:R-:W-:Y:S01]  /*54a0*/  FFMA R29, R34, UR33, -R68.reuse ;  /* 0x00000021221d7c23 */ /* 0x100fe20008000844 */
[--C-:B------:R-:W-:Y:S01]  /*54b0*/  FFMA R31, R31, UR33, -R68.reuse ;  /* 0x000000211f1f7c23 */ /* 0x100fe20008000844 */
[----:B------:R-:W-:Y:S01]  /*54c0*/  @!P6 FMUL R52, R52, 0.5 ;  /* 0x3f0000003434e820 */ /* 0x000fe20000400000 */
[--C-:B------:R-:W-:Y:S01]  /*54d0*/  FFMA R39, R39, UR33, -R68.reuse ;  /* 0x0000002127277c23 */ /* 0x100fe20008000844 */
[----:B-1----:R-:W-:Y:S01]  /*54e0*/  @!P4 FMUL R22, R22, R22 ;  /* 0x000000161616c220 */ /* 0x002fe20000400000 */
[----:B------:R-:W-:Y:S01]  /*54f0*/  FSETP.GEU.AND P4, PT, R25, -126, PT ;  /* 0xc2fc00001900780b */ /* 0x000fe20003f8e000 */
[----:B------:R-:W-:Y:S01]  /*5500*/  @!P2 FMUL R73, R73, 0.5 ;  /* 0x3f0000004949a820 */ /* 0x000fe20000400000 */
[--C-:B------:R-:W-:Y:S01]  /*5510*/  FFMA R35, R35, UR33, -R68.reuse ;  /* 0x0000002123237c23 */ /* 0x100fe20008000844 */
[----:B------:R-:W1:Y:S01]  /*5520*/  MUFU.EX2 R52, R52 ;  /* 0x0000003400347308 */ /* 0x000e620000000800 */
[--C-:B------:R-:W-:Y:S01]  /*5530*/  FFMA R33, R42, UR33, -R68.reuse ;  /* 0x000000212a217c23 */ /* 0x100fe20008000844 */
[----:B------:R-:W-:Y:S01]  /*5540*/  @!P3 FMUL R56, R56, 0.5 ;  /* 0x3f0000003838b820 */ /* 0x000fe20000400000 */
[--C-:B------:R-:W-:Y:S01]  /*5550*/  FFMA R43, R43, UR33, -R68.reuse ;  /* 0x000000212b2b7c23 */ /* 0x100fe20008000844 */
[----:B--2---:R-:W-:Y:S01]  /*5560*/  @!P5 FMUL R69, R69, R69 ;  /* 0x000000454545d220 */ /* 0x004fe20000400000 */
[----:B------:R-:W-:Y:S01]  /*5570*/  FSETP.GEU.AND P5, PT, R26, -126, PT ;  /* 0xc2fc00001a00780b */ /* 0x000fe20003fae000 */
[--C-:B------:R-:W-:Y:S01]  /*5580*/  FFMA R47, R47, UR33, -R68.reuse ;  /* 0x000000212f2f7c23 */ /* 0x100fe20008000844 */
[--C-:B------:R-:W-:Y:S01]  /*5590*/  FFMA R60, R58, UR33, -R68.reuse ;  /* 0x000000213a3c7c23 */ /* 0x100fe20008000844 */
[----:B------:R-:W2:Y:S01]  /*55a0*/  MUFU.EX2 R56, R56 ;  /* 0x0000003800387308 */ /* 0x000ea20000000800 */
[--C-:B------:R-:W-:Y:S01]  /*55b0*/  FFMA R59, R59, UR33, -R68.reuse ;  /* 0x000000213b3b7c23 */ /* 0x100fe20008000844 */
[----:B------:R-:W-:Y:S01]  /*55c0*/  @!P4 FMUL R25, R25, 0.5 ;  /* 0x3f0000001919c820 */ /* 0x000fe20000400000 */
[--C-:B------:R-:W-:Y:S01]  /*55d0*/  FFMA R55, R55, UR33, -R68.reuse ;  /* 0x0000002137377c23 */ /* 0x100fe20008000844 */
[--C-:B------:R-:W-:Y:S01]  /*55e0*/  FFMA R63, R63, UR33, -R68.reuse ;  /* 0x000000213f3f7c23 */ /* 0x100fe20008000844 */
[--C-:B------:R-:W-:Y:S01]  /*55f0*/  FFMA R51, R51, UR33, -R68.reuse ;  /* 0x0000002133337c23 */ /* 0x100fe20008000844 */
[--C-:B------:R-:W-:Y:S01]  /*5600*/  FFMA R67, R67, UR33, -R68.reuse ;  /* 0x0000002143437c23 */ /* 0x100fe20008000844 */
[--C-:B------:R-:W-:Y:S01]  /*5610*/  FFMA R66, R66, UR33, -R68.reuse ;  /* 0x0000002142427c23 */ /* 0x100fe20008000844 */
[----:B------:R-:W3:Y:S01]  /*5620*/  MUFU.EX2 R73, R73 ;  /* 0x0000004900497308 */ /* 0x000ee20000000800 */
[----:B-1----:R-:W-:Y:S01]  /*5630*/  @!P6 FMUL R52, R52, R52 ;  /* 0x000000343434e220 */ /* 0x002fe20000400000 */
[----:B------:R-:W-:Y:S01]  /*5640*/  FSETP.GEU.AND P6, PT, R27, -126, PT ;  /* 0xc2fc00001b00780b */ /* 0x000fe20003fce000 */
[----:B------:R-:W-:Y:S01]  /*5650*/  @!P5 FMUL R26, R26, 0.5 ;  /* 0x3f0000001a1ad820 */ /* 0x000fe20000400000 */
[--C-:B------:R-:W-:Y:S01]  /*5660*/  FFMA R62, R62, UR33, -R68.reuse ;  /* 0x000000213e3e7c23 */ /* 0x100fe20008000844 */
[--C-:B------:R-:W-:Y:S01]  /*5670*/  FFMA R75, R75, UR33, -R68.reuse ;  /* 0x000000214b4b7c23 */ /* 0x100fe20008000844 */
[--C-:B------:R-:W-:Y:S01]  /*5680*/  FFMA R78, R78, UR33, -R68.reuse ;  /* 0x000000214e4e7c23 */ /* 0x100fe20008000844 */
[--C-:B------:R-:W-:Y:S01]  /*5690*/  FFMA R82, R82, UR33, -R68.reuse ;  /* 0x0000002152527c23 */ /* 0x100fe20008000844 */
[----:B------:R1:W4:Y:S01]  /*56a0*/  MUFU.EX2 R30, R26 ;  /* 0x0000001a001e7308 */ /* 0x0003220000000800 */
[----:B--2---:R-:W-:Y:S01]  /*56b0*/  @!P3 FMUL R56, R56, R56 ;  /* 0x000000383838b220 */ /* 0x004fe20000400000 */
[----:B------:R-:W-:Y:S01]  /*56c0*/  FSETP.GEU.AND P3, PT, R29, -126, PT ;  /* 0xc2fc00001d00780b */ /* 0x000fe20003f6e000 */
[--C-:B------:R-:W-:Y:S01]  /*56d0*/  FFMA R71, R71, UR33, -R68.reuse ;  /* 0x0000002147477c23 */ /* 0x100fe20008000844 */
[--C-:B------:R-:W-:Y:S01]  /*56e0*/  FFMA R83, R83, UR33, -R68.reuse ;  /* 0x0000002153537c23 */ /* 0x100fe20008000844 */
[--C-:B------:R-:W-:Y:S01]  /*56f0*/  FFMA R79, R79, UR33, -R68.reuse ;  /* 0x000000214f4f7c23 */ /* 0x100fe20008000844 */
[--C-:B------:R-:W-:Y:S01]  /*5700*/  FFMA R86, R86, UR33, -R68.reuse ;  /* 0x0000002156567c23 */ /* 0x100fe20008000844 */
[----:B------:R-:W-:Y:S01]  /*5710*/  @!P6 FMUL R27, R27, 0.5 ;  /* 0x3f0000001b1be820 */ /* 0x000fe20000400000 */
[----:B------:R-:W2:Y:S01]  /*5720*/  MUFU.EX2 R25, R25 ;  /* 0x0000001900197308 */ /* 0x000ea20000000800 */
[--C-:B-1----:R-:W-:Y:S01]  /*5730*/  FFMA R26, R38, UR33, -R68.reuse ;  /* 0x00000021261a7c23 */ /* 0x102fe20008000844 */
[----:B---3--:R-:W-:Y:S01]  /*5740*/  @!P2 FMUL R73, R73, R73 ;  /* 0x000000494949a220 */ /* 0x008fe20000400000 */
[----:B------:R-:W-:Y:S01]  /*5750*/  FSETP.GEU.AND P2, PT, R31, -126, PT ;  /* 0xc2fc00001f00780b */ /* 0x000fe20003f4e000 */
[----:B------:R-:W-:Y:S01]  /*5760*/  FFMA R87, R87, UR33, -R68 ;  /* 0x0000002157577c23 */ /* 0x000fe20008000844 */
[----:B------:R-:W-:Y:S01]  /*5770*/  FADD R64, R36, R69 ;  /* 0x0000004524407221 */ /* 0x000fe20000000000 */
[----:B------:R-:W-:Y:S01]  /*5780*/  FMUL R77, R77, UR33 ;  /* 0x000000214d4d7c20 */ /* 0x000fe20008400000 */
[----:B------:R-:W-:Y:S01]  /*5790*/  @!P3 FMUL R29, R29, 0.5 ;  /* 0x3f0000001d1db820 */ /* 0x000fe20000400000 */
[----:B------:R-:W1:Y:S01]  /*57a0*/  MUFU.EX2 R27, R27 ;  /* 0x0000001b001b7308 */ /* 0x000e620000000800 */
[----:B----4-:R-:W-:Y:S01]  /*57b0*/  @!P5 FMUL R30, R30, R30 ;  /* 0x0000001e1e1ed220 */ /* 0x010fe20000400000 */
[----:B------:R-:W-:Y:S01]  /*57c0*/  FSETP.GEU.AND P5, PT, R26, -126, PT ;  /* 0xc2fc00001a00780b */ /* 0x000fe20003fae000 */
[----:B------:R-:W-:Y:S01]  /*57d0*/  FADD R64, R11, R64 ;  /* 0x000000400b407221 */ /* 0x000fe20000000000 */
[----:B------:R-:W-:Y:S01]  /*57e0*/  FADD R11, R10, R57 ;  /* 0x000000390a0b7221 */ /* 0x000fe20000000000 */
[----:B------:R-:W-:-:S02]  /*57f0*/  F2FP.F16.F32.PACK_AB R36, R37, R36 ;  /* 0x000000242524723e */ /* 0x000fc400000000ff */
[----:B------:R-:W-:Y:S01]  /*5800*/  F2FP.F16.F32.PACK_AB R28, R17, R28 ;  /* 0x0000001c111c723e */ /* 0x000fe200000000ff */
[----:B------:R-:W3:Y:S01]  /*5810*/  MUFU.EX2 R29, R29 ;  /* 0x0000001d001d7308 */ /* 0x000ee20000000800 */
[----:B--2---:R-:W-:Y:S01]  /*5820*/  @!P4 FMUL R25, R25, R25 ;  /* 0x000000191919c220 */ /* 0x004fe20000400000 */
[----:B------:R-:W-:Y:S01]  /*5830*/  FSETP.GEU.AND P4, PT, R35, -126, PT ;  /* 0xc2fc00002300780b */ /* 0x000fe20003f8e000 */
[----:B------:R-:W-:-:S04]  /*5840*/  @!P2 FMUL R31, R31, 0.5 ;  /* 0x3f0000001f1fa820 */ /* 0x000fc80000400000 */
[----:B------:R-:W-:Y:S01]  /*5850*/  @!P5 FMUL R26, R26, 0.5 ;  /* 0x3f0000001a1ad820 */ /* 0x000fe20000400000 */
[----:B------:R-:W2:Y:S01]  /*5860*/  MUFU.EX2 R34, R31 ;  /* 0x0000001f00227308 */ /* 0x000ea20000000800 */
[----:B-1----:R-:W-:Y:S01]  /*5870*/  @!P6 FMUL R27, R27, R27 ;  /* 0x0000001b1b1be220 */ /* 0x002fe20000400000 */
[----:B------:R-:W-:-:S05]  /*5880*/  FSETP.GEU.AND P6, PT, R39, -126, PT ;  /* 0xc2fc00002700780b */ /* 0x000fca0003fce000 */
[----:B------:R-:W-:Y:S01]  /*5890*/  @!P4 FMUL R35, R35, 0.5 ;  /* 0x3f0000002323c820 */ /* 0x000fe20000400000 */
[----:B------:R1:W4:Y:S01]  /*58a0*/  MUFU.EX2 R31, R26 ;  /* 0x0000001a001f7308 */ /* 0x0003220000000800 */
[----:B---3--:R-:W-:Y:S01]  /*58b0*/  @!P3 FMUL R29, R29, R29 ;  /* 0x0000001d1d1db220 */ /* 0x008fe20000400000 */
[----:B------:R-:W-:-:S05]  /*58c0*/  FSETP.GEU.AND P3, PT, R43, -126, PT ;  /* 0xc2fc00002b00780b */ /* 0x000fca0003f6e000 */
[----:B------:R-:W-:Y:S01]  /*58d0*/  @!P6 FMUL R39, R39, 0.5 ;  /* 0x3f0000002727e820 */ /* 0x000fe20000400000 */
[----:B------:R3:W5:Y:S01]  /*58e0*/  MUFU.EX2 R38, R35 ;  /* 0x0000002300267308 */ /* 0x0007620000000800 */
[----:B--2---:R-:W-:Y:S01]  /*58f0*/  @!P2 FMUL R34, R34, R34 ;  /* 0x000000222222a220 */ /* 0x004fe20000400000 */
[----:B------:R-:W-:Y:S01]  /*5900*/  FSETP.GEU.AND P2, PT, R33, -126, PT ;  /* 0xc2fc00002100780b */ /* 0x000fe20003f4e000 */
[----:B-1----:R-:W-:-:S04]  /*5910*/  FFMA R26, R70, UR33, -R68 ;  /* 0x00000021461a7c23 */ /* 0x002fc80008000844 */
[----:B------:R-:W-:Y:S01]  /*5920*/  @!P3 FMUL R43, R43, 0.5 ;  /* 0x3f0000002b2bb820 */ /* 0x000fe20000400000 */
[----:B------:R1:W2:Y:S01]  /*5930*/  MUFU.EX2 R42, R39 ;  /* 0x00000027002a7308 */ /* 0x0002a20000000800 */
[----:B---3--:R-:W-:Y:S01]  /*5940*/  FFMA R35, R46, UR33, -R68 ;  /* 0x000000212e237c23 */ /* 0x008fe20008000844 */
[----:B----4-:R-:W-:Y:S01]  /*5950*/  @!P5 FMUL R31, R31, R31 ;  /* 0x0000001f1f1fd220 */ /* 0x010fe20000400000 */
[----:B------:R-:W-:-:S04]  /*5960*/  FSETP.GEU.AND P5, PT, R47, -126, PT ;  /* 0xc2fc00002f00780b */ /* 0x000fc80003fae000 */
[----:B------:R-:W-:Y:S01]  /*5970*/  @!P2 FMUL R33, R33, 0.5 ;  /* 0x3f0000002121a820 */ /* 0x000fe20000400000 */
[----:B------:R3:W4:Y:S01]  /*5980*/  MUFU.EX2 R46, R43 ;  /* 0x0000002b002e7308 */ /* 0x0007220000000800 */
[----:B-1----:R-:W-:Y:S01]  /*5990*/  FFMA R39, R50, UR33, -R68 ;  /* 0x0000002132277c23 */ /* 0x002fe20008000844 */
[----:B-----5:R-:W-:Y:S01]  /*59a0*/  @!P4 FMUL R38, R38, R38 ;  /* 0x000000262626c220 */ /* 0x020fe20000400000 */
[----:B------:R-:W-:-:S05]  /*59b0*/  FSETP.GEU.AND P4, PT, R35, -126, PT ;  /* 0xc2fc00002300780b */ /* 0x000fca0003f8e000 */
[----:B------:R-:W-:Y:S01]  /*59c0*/  @!P5 FMUL R47, R47, 0.5 ;  /* 0x3f0000002f2fd820 */ /* 0x000fe20000400000 */
[----:B--2---:R-:W-:Y:S01]  /*59d0*/  @!P6 FMUL R42, R42, R42 ;  /* 0x0000002a2a2ae220 */ /* 0x004fe20000400000 */
[----:B------:R-:W-:Y:S01]  /*59e0*/  FSETP.GEU.AND P6, PT, R39, -126, PT ;  /* 0xc2fc00002700780b */ /* 0x000fe20003fce000 */
[----:B---3--:R-:W-:Y:S01]  /*59f0*/  FFMA R43, R54, UR33, -R68 ;  /* 0x00000021362b7c23 */ /* 0x008fe20008000844 */
[----:B------:R1:W2:Y:S04]  /*5a00*/  MUFU.EX2 R50, R47 ;  /* 0x0000002f00327308 */ /* 0x0002a80000000800 */
[----:B------:R-:W-:Y:S01]  /*5a10*/  @!P4 FMUL R35, R35, 0.5 ;  /* 0x3f0000002323c820 */ /* 0x000fe20000400000 */
[----:B----4-:R-:W-:Y:S01]  /*5a20*/  @!P3 FMUL R46, R46, R46 ;  /* 0x0000002e2e2eb220 */ /* 0x010fe20000400000 */
[----:B------:R-:W-:-:S02]  /*5a30*/  FSETP.GEU.AND P3, PT, R43, -126, PT ;  /* 0xc2fc00002b00780b */ /* 0x000fc40003f6e000 */
[----:B------:R-:W3:Y:S01]  /*5a40*/  MUFU.EX2 R33, R33 ;  /* 0x0000002100217308 */ /* 0x000ee20000000800 */
[----:B-1----:R-:W-:Y:S02]  /*5a50*/  FFMA R47, R74, UR33, -R68 ;  /* 0x000000214a2f7c23 */ /* 0x002fe40008000844 */
[----:B------:R-:W-:-:S05]  /*5a60*/  @!P6 FMUL R39, R39, 0.5 ;  /* 0x3f0000002727e820 */ /* 0x000fca0000400000 */
[----:B------:R-:W1:Y:S01]  /*5a70*/  MUFU.EX2 R35, R35 ;  /* 0x0000002300237308 */ /* 0x000e620000000800 */
[----:B--2---:R-:W-:Y:S01]  /*5a80*/  @!P5 FMUL R50, R50, R50 ;  /* 0x000000323232d220 */ /* 0x004fe20000400000 */
[----:B------:R-:W-:Y:S01]  /*5a90*/  FSETP.GEU.AND P5, PT, R60, -126, PT ;  /* 0xc2fc00003c00780b */ /* 0x000fe20003fae000 */
[----:B------:R-:W-:-:S05]  /*5aa0*/  @!P3 FMUL R43, R43, 0.5 ;  /* 0x3f0000002b2bb820 */ /* 0x000fca0000400000 */
[----:B------:R-:W2:Y:S01]  /*5ab0*/  MUFU.EX2 R39, R39 ;  /* 0x0000002700277308 */ /* 0x000ea20000000800 */
[----:B---3--:R-:W-:Y:S01]  /*5ac0*/  @!P2 FMUL R33, R33, R33 ;  /* 0x000000212121a220 */ /* 0x008fe20000400000 */
[----:B------:R-:W-:-:S05]  /*5ad0*/  FSETP.GEU.AND P2, PT, R51, -126, PT ;  /* 0xc2fc00003300780b */ /* 0x000fca0003f4e000 */
[----:B------:R-:W-:Y:S01]  /*5ae0*/  @!P5 FMUL R60, R60, 0.5 ;  /* 0x3f0000003c3cd820 */ /* 0x000fe20000400000 */
[----:B------:R-:W3:Y:S01]  /*5af0*/  MUFU.EX2 R43, R43 ;  /* 0x0000002b002b7308 */ /* 0x000ee20000000800 */
[----:B-1----:R-:W-:Y:S01]  /*5b00*/  @!P4 FMUL R35, R35, R35 ;  /* 0x000000232323c220 */ /* 0x002fe20000400000 */
[----:B------:R-:W-:-:S05]  /*5b10*/  FSETP.GEU.AND P4, PT, R55, -126, PT ;  /* 0xc2fc00003700780b */ /* 0x000fca0003f8e000 */
        /* <DEDUP_REMOVED lines=25> */
[----:B------:R1:W4:Y:S01]  /*5cb0*/  MUFU.EX2 R72, R62 ;  /* 0x0000003e00487308 */ /* 0x0003220000000800 */
[----:B--2---:R-:W-:Y:S01]  /*5cc0*/  @!P3 FMUL R63, R63, R63 ;  /* 0x0000003f3f3fb220 */ /* 0x004fe20000400000 */
[----:B------:R-:W-:-:S05]  /*5cd0*/  FSETP.GEU.AND P3, PT, R47, -126, PT ;  /* 0xc2fc00002f00780b */ /* 0x000fca0003f6e000 */
[----:B------:R-:W-:Y:S01]  /*5ce0*/  @!P6 FMUL R26, R26, 0.5 ;  /* 0x3f0000001a1ae820 */ /* 0x000fe20000400000 */
[----:B------:R-:W2:Y:S01]  /*5cf0*/  MUFU.EX2 R70, R66 ;  /* 0x0000004200467308 */ /* 0x000ea20000000800 */
[----:B---3--:R-:W-:Y:S01]  /*5d00*/  @!P5 FMUL R67, R67, R67 ;  /* 0x000000434343d220 */ /* 0x008fe20000400000 */
[----:B------:R-:W-:Y:S01]  /*5d10*/  FSETP.GEU.AND P5, PT, R78, -126, PT ;  /* 0xc2fc00004e00780b */ /* 0x000fe20003fae000 */
[----:B-1----:R-:W-:Y:S01]  /*5d20*/  FADD R62, R21, R48 ;  /* 0x00000030153e7221 */ /* 0x002fe20000000000 */
[----:B------:R-:W-:-:S03]  /*5d30*/  F2FP.F16.F32.PACK_AB R48, R48, R61 ;  /* 0x0000003d3030723e */ /* 0x000fc600000000ff */
[----:B------:R-:W-:Y:S01]  /*5d40*/  @!P3 FMUL R47, R47, 0.5 ;  /* 0x3f0000002f2fb820 */ /* 0x000fe20000400000 */
[----:B------:R1:W3:Y:S01]  /*5d50*/  MUFU.EX2 R74, R26 ;  /* 0x0000001a004a7308 */ /* 0x0002e20000000800 */
[----:B----4-:R-:W-:Y:S01]  /*5d60*/  @!P2 FMUL R72, R72, R72 ;  /* 0x000000484848a220 */ /* 0x010fe20000400000 */
[----:B------:R-:W-:-:S05]  /*5d70*/  FSETP.GEU.AND P2, PT, R71, -126, PT ;  /* 0xc2fc00004700780b */ /* 0x000fca0003f4e000 */
[----:B------:R-:W-:Y:S01]  /*5d80*/  @!P5 FMUL R78, R78, 0.5 ;  /* 0x3f0000004e4ed820 */ /* 0x000fe20000400000 */
[----:B------:R4:W5:Y:S01]  /*5d90*/  MUFU.EX2 R76, R47 ;  /* 0x0000002f004c7308 */ /* 0x0009620000000800 */
[----:B--2---:R-:W-:Y:S01]  /*5da0*/  @!P4 FMUL R70, R70, R70 ;  /* 0x000000464646c220 */ /* 0x004fe20000400000 */
[----:B------:R-:W-:Y:S01]  /*5db0*/  FSETP.GEU.AND P4, PT, R75, -126, PT ;  /* 0xc2fc00004b00780b */ /* 0x000fe20003f8e000 */
[----:B-1----:R-:W-:Y:S01]  /*5dc0*/  FADD R26, R32, R61 ;  /* 0x0000003d201a7221 */ /* 0x002fe20000000000 */
[----:B------:R-:W-:Y:S01]  /*5dd0*/  F2FP.F16.F32.PACK_AB R32, R21, R32 ;  /* 0x000000201520723e */ /* 0x000fe200000000ff */
[----:B------:R-:W-:Y:S01]  /*5de0*/  FADD R80, R29, R70 ;  /* 0x000000461d507221 */ /* 0x000fe20000000000 */
[----:B------:R-:W-:Y:S01]  /*5df0*/  F2FP.F16.F32.PACK_AB R29, R38, R29 ;  /* 0x0000001d261d723e */ /* 0x000fe200000000ff */
[----:B------:R-:W-:Y:S01]  /*5e00*/  @!P2 FMUL R71, R71, 0.5 ;  /* 0x3f0000004747a820 */ /* 0x000fe20000400000 */
[----:B------:R-:W1:Y:S01]  /*5e10*/  MUFU.EX2 R78, R78 ;  /* 0x0000004e004e7308 */ /* 0x000e620000000800 */
[----:B---3--:R-:W-:Y:S01]  /*5e20*/  @!P6 FMUL R74, R74, R74 ;  /* 0x0000004a4a4ae220 */ /* 0x008fe20000400000 */
[----:B------:R-:W-:Y:S01]  /*5e30*/  FSETP.GEU.AND P6, PT, R82, -126, PT ;  /* 0xc2fc00005200780b */ /* 0x000fe20003fce000 */
[----:B------:R-:W-:Y:S01]  /*5e40*/  FADD R51, R9, R26 ;  /* 0x0000001a09337221 */ /* 0x000fe20000000000 */
[----:B------:R-:W-:Y:S01]  /*5e50*/  FADD R9, R13, R40 ;  /* 0x000000280d097221 */ /* 0x000fe20000000000 */
[----:B------:R-:W-:Y:S01]  /*5e60*/  FADD R26, R17, R44 ;  /* 0x0000002c111a7221 */ /* 0x000fe20000000000 */
[----:B----4-:R-:W-:Y:S01]  /*5e70*/  FADD R47, R37, R52 ;  /* 0x00000034252f7221 */ /* 0x010fe20000000000 */
[----:B------:R-:W-:Y:S01]  /*5e80*/  @!P4 FMUL R75, R75, 0.5 ;  /* 0x3f0000004b4bc820 */ /* 0x000fe20000400000 */
[----:B------:R-:W2:Y:S01]  /*5e90*/  MUFU.EX2 R71, R71 ;  /* 0x0000004700477308 */ /* 0x000ea20000000800 */
[----:B-----5:R-:W-:Y:S01]  /*5ea0*/  @!P3 FMUL R76, R76, R76 ;  /* 0x0000004c4c4cb220 */ /* 0x020fe20000400000 */
[----:B------:R-:W-:Y:S01]  /*5eb0*/  FSETP.GEU.AND P3, PT, R83, -126, PT ;  /* 0xc2fc00005300780b */ /* 0x000fe20003f6e000 */
[----:B------:R-:W-:Y:S01]  /*5ec0*/  FADD R55, R9, R62 ;  /* 0x0000003e09377221 */ /* 0x000fe20000000000 */
[----:B------:R-:W-:Y:S01]  /*5ed0*/  FADD R66, R26, R47 ;  /* 0x0000002f1a427221 */ /* 0x000fe20000000000 */
[----:B------:R-:W-:Y:S01]  /*5ee0*/  FADD R9, R8, R49 ;  /* 0x0000003108097221 */ /* 0x000fe20000000000 */
[----:B------:R-:W-:Y:S01]  /*5ef0*/  FADD R26, R14, R65 ;  /* 0x000000410e1a7221 */ /* 0x000fe20000000000 */
[----:B------:R-:W-:Y:S01]  /*5f00*/  @!P6 FMUL R82, R82, 0.5 ;  /* 0x3f0000005252e820 */ /* 0x000fe20000400000 */
[----:B------:R-:W3:Y:S01]  /*5f10*/  MUFU.EX2 R75, R75 ;  /* 0x0000004b004b7308 */ /* 0x000ee20000000800 */
[----:B-1----:R-:W-:Y:S01]  /*5f20*/  @!P5 FMUL R78, R78, R78 ;  /* 0x0000004e4e4ed220 */ /* 0x002fe20000400000 */
[----:B------:R-:W-:Y:S01]  /*5f30*/  FSETP.GEU.AND P5, PT, R86, -126, PT ;  /* 0xc2fc00005600780b */ /* 0x000fe20003fae000 */
[----:B------:R-:W-:Y:S01]  /*5f40*/  FADD R62, R16, R73 ;  /* 0x00000049103e7221 */ /* 0x000fe20000000000 */
[----:B------:R-:W-:Y:S01]  /*5f50*/  FADD R47, R9, R26 ;  /* 0x0000001a092f7221 */ /* 0x000fe20000000000 */
[----:B------:R-:W-:Y:S01]  /*5f60*/  FADD R9, R15, R18 ;  /* 0x000000120f097221 */ /* 0x000fe20000000000 */
[----:B------:R-:W-:Y:S01]  /*5f70*/  FADD R26, R23, R22 ;  /* 0x00000016171a7221 */ /* 0x000fe20000000000 */
[----:B------:R-:W-:Y:S01]  /*5f80*/  @!P3 FMUL R83, R83, 0.5 ;  /* 0x3f0000005353b820 */ /* 0x000fe20000400000 */
[----:B------:R-:W1:Y:S01]  /*5f90*/  MUFU.EX2 R82, R82 ;  /* 0x0000005200527308 */ /* 0x000e620000000800 */
[----:B--2---:R-:W-:Y:S01]  /*5fa0*/  @!P2 FMUL R71, R71, R71 ;  /* 0x000000474747a220 */ /* 0x004fe20000400000 */
[----:B------:R-:W-:Y:S01]  /*5fb0*/  FSETP.GEU.AND P2, PT, R77, -126, PT ;  /* 0xc2fc00004d00780b */ /* 0x000fe20003f4e000 */
[----:B------:R-:W-:Y:S01]  /*5fc0*/  FADD R68, R11, R62 ;  /* 0x0000003e0b447221 */ /* 0x000fe20000000000 */
[----:B------:R-:W-:Y:S01]  /*5fd0*/  FADD R11, R19, R20 ;  /* 0x00000014130b7221 */ /* 0x000fe20000000000 */
[----:B------:R-:W-:Y:S01]  /*5fe0*/  FADD R62, R41, R56 ;  /* 0x00000038293e7221 */ /* 0x000fe20000000000 */
[----:B------:R-:W-:Y:S01]  /*5ff0*/  FADD R26, R9, R26 ;  /* 0x0000001a091a7221 */ /* 0x000fe20000000000 */
[----:B------:R-:W-:Y:S01]  /*6000*/  @!P5 FMUL R86, R86, 0.5 ;  /* 0x3f0000005656d820 */ /* 0x000fe20000400000 */
[----:B------:R-:W2:Y:S01]  /*6010*/  MUFU.EX2 R83, R83 ;  /* 0x0000005300537308 */ /* 0x000ea20000000800 */
[----:B---3--:R-:W-:Y:S01]  /*6020*/  @!P4 FMUL R75, R75, R75 ;  /* 0x0000004b4b4bc220 */ /* 0x008fe20000400000 */
[----:B------:R-:W-:Y:S01]  /*6030*/  FSETP.GEU.AND P4, PT, R79, -126, PT ;  /* 0xc2fc00004f00780b */ /* 0x000fe20003f8e000 */
[----:B------:R-:W-:Y:S01]  /*6040*/  FADD R9, R25, R60 ;  /* 0x0000003c19097221 */ /* 0x000fe20000000000 */
[----:B------:R-:W-:Y:S01]  /*6050*/  FADD R84, R33, R76 ;  /* 0x0000004c21547221 */ /* 0x000fe20000000000 */
[----:B------:R-:W-:Y:S01]  /*6060*/  FADD R11, R11, R62 ;  /* 0x0000003e0b0b7221 */ /* 0x000fe20000000000 */
[----:B------:R-:W-:Y:S01]  /*6070*/  FADD R62, R30, R59 ;  /* 0x0000003b1e3e7221 */ /* 0x000fe20000000000 */
[----:B------:R-:W-:Y:S01]  /*6080*/  FADD R81, R46, R75 ;  /* 0x0000004b2e517221 */ /* 0x000fe20000000000 */
[----:B------:R-:W3:Y:S01]  /*6090*/  MUFU.EX2 R86, R86 ;  /* 0x0000005600567308 */ /* 0x000ee20000000800 */
[----:B-1----:R-:W-:Y:S01]  /*60a0*/  @!P6 FMUL R82, R82, R82 ;  /* 0x000000525252e220 */ /* 0x002fe20000400000 */
[----:B------:R-:W-:Y:S01]  /*60b0*/  FSETP.GEU.AND P6, PT, R87, -126, PT ;  /* 0xc2fc00005700780b */ /* 0x000fe20003fce000 */
[----:B------:R-:W-:Y:S01]  /*60c0*/  FADD R136, R9, R84 ;  /* 0x0000005409887221 */ /* 0x000fe20000000000 */
[----:B------:R-:W-:Y:S01]  /*60d0*/  FADD R9, R27, R72 ;  /* 0x000000481b097221 */ /* 0x000fe20000000000 */
[----:B------:R-:W-:Y:S01]  /*60e0*/  FADD R85, R39, R82 ;  /* 0x0000005227557221 */ /* 0x000fe20000000000 */
[----:B------:R-:W-:Y:S01]  /*60f0*/  @!P2 FMUL R77, R77, 0.5 ;  /* 0x3f0000004d4da820 */ /* 0x000fe20000400000 */
[----:B------:R-:W-:Y:S01]  /*6100*/  @!P4 FMUL R79, R79, 0.5 ;  /* 0x3f0000004f4fc820 */ /* 0x000fe20000400000 */
[----:B------:R-:W-:Y:S01]  /*6110*/  FADD R138, R62, R81 ;  /* 0x000000513e8a7221 */ /* 0x000fe20000000000 */
[----:B--2---:R-:W-:Y:S01]  /*6120*/  @!P3 FMUL R83, R83, R83 ;  /* 0x000000535353b220 */ /* 0x004fe20000400000 */
[----:B------:R-:W-:Y:S01]  /*6130*/  FSETP.GEU.AND P3, PT, R12, -126, PT ;  /* 0xc2fc00000c00780b */ /* 0x000fe20003f6e000 */
[----:B------:R-:W-:Y:S01]  /*6140*/  FADD R141, R80, R85 ;  /* 0x00000055508d7221 */ /* 0x000fe20000000000 */
[----:B------:R-:W-:Y:S01]  /*6150*/  FADD R80, R35, R78 ;  /* 0x0000004e23507221 */ /* 0x000fe20000000000 */
[----:B------:R-:W1:Y:S01]  /*6160*/  MUFU.EX2 R79, R79 ;  /* 0x0000004f004f7308 */ /* 0x000e620000000800 */
[----:B------:R-:W-:Y:S01]  /*6170*/  FADD R62, R38, R67 ;  /* 0x00000043263e7221 */ /* 0x000fe20000000000 */
[----:B------:R-:W-:Y:S01]  /*6180*/  @!P6 FMUL R87, R87, 0.5 ;  /* 0x3f0000005757e820 */ /* 0x000fe20000400000 */
[----:B------:R-:W-:Y:S01]  /*6190*/  FADD R81, R54, R83 ;  /* 0x0000005336517221 */ /* 0x000fe20000000000 */
[----:B---3--:R-:W-:Y:S01]  /*61a0*/  @!P5 FMUL R86, R86, R86 ;  /* 0x000000565656d220 */ /* 0x008fe20000400000 */
[----:B------:R-:W-:Y:S01]  /*61b0*/  FADD R139, R9, R80 ;  /* 0x00000050098b7221 */ /* 0x000fe20000000000 */
[----:B------:R-:W-:Y:S01]  /*61c0*/  FADD R80, R31, R74 ;  /* 0x0000004a1f507221 */ /* 0x000fe20000000000 */
[----:B------:R-:W-:Y:S01]  /*61d0*/  FADD R143, R62, R81 ;  /* 0x000000513e8f7221 */ /* 0x000fe20000000000 */
[----:B------:R-:W2:Y:S01]  /*61e0*/  MUFU.EX2 R87, R87 ;  /* 0x0000005700577308 */ /* 0x000ea20000000800 */
[----:B------:R-:W-:Y:S01]  /*61f0*/  FADD R137, R43, R86 ;  /* 0x000000562b897221 */ /* 0x000fe20000000000 */
[----:B------:R-:W-:Y:S01]  /*6200*/  @!P3 FMUL R12, R12, 0.5 ;  /* 0x3f0000000c0cb820 */ /* 0x000fe20000400000 */
[----:B------:R-:W-:Y:S01]  /*6210*/  FADD R62, R34, R63 ;  /* 0x0000003f223e7221 */ /* 0x000fe20000000000 */
[----:B------:R-:W-:Y:S01]  /*6220*/  FADD R81, R42, R71 ;  /* 0x000000472a517221 */ /* 0x000fe20000000000 */
        /* <DEDUP_REMOVED lines=11> */
[----:B------:R-:W1:Y:S01]  /*62e0*/  MUFU.EX2 R77, R77 ;  /* 0x0000004d004d7308 */ /* 0x000e620000000800 */
[----:B--2---:R-:W-:Y:S01]  /*62f0*/  @!P6 FMUL R87, R87, R87 ;  /* 0x000000575757e220 */ /* 0x004fe20000400000 */
[----:B------:R-:W-:Y:S01]  /*6300*/  FADD R62, R62, R85 ;  /* 0x000000553e3e7221 */ /* 0x000fe20000000000 */
[----:B------:R-:W-:Y:S01]  /*6310*/  FADD R26, R55, R26 ;  /* 0x0000001a371a7221 */ /* 0x000fe20000000000 */
[----:B------:R-:W-:Y:S01]  /*6320*/  FADD R51, R51, R68 ;  /* 0x0000004433337221 */ /* 0x000fe20000000000 */
[----:B------:R-:W-:Y:S01]  /*6330*/  FADD R84, R58, R87 ;  /* 0x000000573a547221 */ /* 0x000fe20000000000 */
[----:B------:R-:W-:Y:S01]  /*6340*/  FADD R136, R136, R139 ;  /* 0x0000008b88887221 */ /* 0x000fe20000000000 */
[----:B------:R-:W-:Y:S01]  /*6350*/  SHF.L.U32 R11, R7, 0x1f, RZ ;  /* 0x0000001f070b7819 */ /* 0x000fe200000006ff */
[----:B------:R-:W-:Y:S01]  /*6360*/  FADD R26, R51, R26 ;  /* 0x0000001a331a7221 */ /* 0x000fe20000000000 */
[----:B------:R-:W-:Y:S01]  /*6370*/  FADD R81, R81, R84 ;  /* 0x0000005451517221 */ /* 0x000fe20000000000 */
[----:B---3--:R-:W-:Y:S01]  /*6380*/  @!P3 FMUL R9, R9, R9 ;  /* 0x000000090909b220 */ /* 0x008fe20000400000 */
[----:B------:R-:W-:-:S02]  /*6390*/  F2FP.F16.F32.PACK_AB R31, R42, R31 ;  /* 0x0000001f2a1f723e */ /* 0x000fc400000000ff */
[----:B------:R-:W-:Y:S01]  /*63a0*/  FADD R81, R62, R81 ;  /* 0x000000513e517221 */ /* 0x000fe20000000000 */
[----:B------:R-:W-:Y:S01]  /*63b0*/  F2FP.F16.F32.PACK_AB R37, R54, R39 ;  /* 0x000000273625723e */ /* 0x000fe200000000ff */
[----:B------:R-:W-:Y:S01]  /*63c0*/  FFMA R0, R9, R0, R26 ;  /* 0x0000000009007223 */ /* 0x000fe2000000001a */
[----:B------:R-:W-:Y:S01]  /*63d0*/  F2FP.F16.F32.PACK_AB R25, R30, R25 ;  /* 0x000000191e19723e */ /* 0x000fe200000000ff */
[----:B------:R-:W-:Y:S01]  /*63e0*/  FADD R81, R138, R81 ;  /* 0x000000518a517221 */ /* 0x000fe20000000000 */
[----:B-1----:R-:W-:Y:S01]  /*63f0*/  @!P2 FMUL R77, R77, R77 ;  /* 0x0000004d4d4da220 */ /* 0x002fe20000400000 */
[----:B------:R1:W2:Y:S01]  /*6400*/  SYNCS.PHASECHK.TRANS64.TRYWAIT P2, [UR7+0x24000], R11 ;  /* 0x0240000bff0075a7 */ /* 0x0002a20008040147 */
[----:B------:R-:W-:Y:S01]  /*6410*/  F2FP.F16.F32.PACK_AB R27, R34, R27 ;  /* 0x0000001b221b723e */ /* 0x000fe200000000ff */
[----:B------:R-:W-:Y:S01]  /*6420*/  FADD R136, R136, R81 ;  /* 0x0000005188887221 */ /* 0x000fe20000000000 */
[----:B------:R-:W-:Y:S01]  /*6430*/  F2FP.F16.F32.PACK_AB R33, R46, R33 ;  /* 0x000000212e21723e */ /* 0x000fe200000000ff */
[----:B------:R-:W-:Y:S01]  /*6440*/  FMUL R88, R88, R9 ;  /* 0x0000000958587220 */ /* 0x000fe20000400000 */
[----:B------:R-:W-:Y:S01]  /*6450*/  F2FP.F16.F32.PACK_AB R35, R50, R35 ;  /* 0x000000233223723e */ /* 0x000fe200000000ff */
[----:B------:R-:W-:Y:S01]  /*6460*/  FFMA R2, R77, R2, R136 ;  /* 0x000000024d027223 */ /* 0x000fe20000000088 */
[----:B------:R-:W-:Y:S01]  /*6470*/  F2FP.F16.F32.PACK_AB R38, R41, R16 ;  /* 0x000000102926723e */ /* 0x000fe200000000ff */
[----:B------:R-:W-:Y:S01]  /*6480*/  FMUL R89, R89, R9 ;  /* 0x0000000959597220 */ /* 0x000fe20000400000 */
[----:B------:R-:W-:Y:S01]  /*6490*/  F2FP.F16.F32.PACK_AB R39, R58, R43 ;  /* 0x0000002b3a27723e */ /* 0x000fe200000000ff */
[----:B------:R-:W-:Y:S01]  /*64a0*/  FMUL R92, R92, R9 ;  /* 0x000000095c5c7220 */ /* 0x000fe20000400000 */
[----:B------:R-:W-:Y:S01]  /*64b0*/  F2FP.F16.F32.PACK_AB R40, R40, R45 ;  /* 0x0000002d2828723e */ /* 0x000fe200000000ff */
[----:B------:R-:W-:Y:S01]  /*64c0*/  FMUL R93, R93, R9 ;  /* 0x000000095d5d7220 */ /* 0x000fe20000400000 */
[----:B------:R-:W-:Y:S01]  /*64d0*/  F2FP.F16.F32.PACK_AB R42, R18, R49 ;  /* 0x00000031122a723e */ /* 0x000fe200000000ff */
[----:B------:R-:W-:Y:S01]  /*64e0*/  FMUL R96, R96, R9 ;  /* 0x0000000960607220 */ /* 0x000fe20000400000 */
[----:B------:R-:W-:Y:S01]  /*64f0*/  F2FP.F16.F32.PACK_AB R44, R44, R53 ;  /* 0x000000352c2c723e */ /* 0x000fe200000000ff */
[-C--:B------:R-:W-:Y:S01]  /*6500*/  FMUL R97, R97, R9.reuse ;  /* 0x0000000961617220 */ /* 0x080fe20000400000 */
        /* <DEDUP_REMOVED lines=55> */
[----:B------:R-:W-:Y:S01]  /*6880*/  F2FP.F16.F32.PACK_AB R54, R56, R73 ;  /* 0x000000493836723e */ /* 0x000fe200000000ff */
[----:B-12---:R-:W-:Y:S06]  /*6890*/  @!P0 BRA `(.L_x_27) ;  /* 0x0000000000048947 */ /* 0x006fec0003800000 */
[----:B------:R-:W-:Y:S01]  /*68a0*/  BPT.TRAP 0x1 ;  /* 0x000000040000795c */ /* 0x000fe20000300000 */
.L_x_27:
[----:B------:R-:W-:Y:S05]  /*68b0*/  @P2 BRA `(.L_x_28) ;  /* 0x0000000000082947 */ /* 0x000fea0003800000 */
[----:B------:R-:W1:Y:S02]  /*68c0*/  SYNCS.PHASECHK.TRANS64.TRYWAIT P2, [UR7+0x24000], R11 ;  /* 0x0240000bff0075a7 */ /* 0x000e640008040147 */
[----:B-1----:R-:W-:Y:S05]  /*68d0*/  @!P2 BRA `(.L_x_29) ;  /* 0x0000006400dca947 */ /* 0x002fea0003800000 */
.L_x_28:
[----:B------:R-:W-:Y:S01]  /*68e0*/  UIMAD UR10, UR11, 0x600, UR5 ;  /* 0x000006000b0a78a4 */ /* 0x000fe2000f8e0205 */
[----:B------:R-:W-:Y:S01]  /*68f0*/  WARPGROUP.ARRIVE ;  /* 0x00000000000079c5 */ /* 0x000fe20000000000 */
[----:B------:R-:W-:Y:S01]  /*6900*/  UMOV UR15, 0x80000020 ;  /* 0x80000020000f7882 */ /* 0x000fe20000000000 */
[----:B------:R-:W-:-:S04]  /*6910*/  F2FP.F16.F32.PACK_AB R55, R87, R86 ;  /* 0x000000565737723e */ /* 0x000fc800000000ff */
[----:B------:R-:W-:Y:S02]  /*6920*/  UMOV UR14, UR10 ;  /* 0x0000000a000e7c82 */ /* 0x000fe40008000000 */
        /* <DEDUP_REMOVED lines=28> */
[----:B------:R-:W-:Y:S01]  /*6af0*/  UIADD3 UR10, UR10, 0x1c0, URZ ;  /* 0x000001c00a0a7890 */ /* 0x000fe2000fffe03f */
[----:B------:R-:W-:Y:S02]  /*6b00*/  WARPGROUP.DEPBAR.LE gsb0, 0x0 ;  /* 0x00008000000079c5 */ /* 0x000fe40000010000 */
[----:B------:R-:W-:-:S06]  /*6b10*/  WARPGROUP.ARRIVE ;  /* 0x00000000000079c5 */ /* 0x000fcc0000000000 */
[----:B------:R-:W-:Y:S01]  /*6b20*/  HGMMA.64x96x16.F32 R88, R48, gdesc[UR12].tnspB, R88, gsb0 ;  /* 0x4160000c30587df0 */ /* 0x000fe20008000858 */
[----:B------:R-:W-:Y:S01]  /*6b30*/  UMOV UR14, UR10 ;  /* 0x0000000a000e7c82 */ /* 0x000fe20008000000 */
[----:B------:R-:W-:Y:S01]  /*6b40*/  UMOV UR15, 0x80000020 ;  /* 0x80000020000f7882 */ /* 0x000fe20000000000 */
[----:B------:R-:W-:Y:S02]  /*6b50*/  WARPGROUP.DEPBAR.LE gsb0, 0x0 ;  /* 0x00008000000079c5 */ /* 0x000fe40000010000 */
[----:B------:R-:W-:-:S06]  /*6b60*/  WARPGROUP.ARRIVE ;  /* 0x00000000000079c5 */ /* 0x000fcc0000000000 */
[----:B------:R-:W-:Y:S03]  /*6b70*/  HGMMA.64x96x16.F32 R88, R52, gdesc[UR12].tnspB, R88, gsb0 ;  /* 0x4160000c34587df0 */ /* 0x000fe60008000858 */
[----:B------:R-:W-:Y:S02]  /*6b80*/  WARPGROUP.DEPBAR.LE gsb0, 0x0 ;  /* 0x00008000000079c5 */ /* 0x000fe40000010000 */
[----:B------:R-:W-:Y:S05]  /*6b90*/  @!P0 BRA `(.L_x_30) ;  /* 0x0000000000048947 */ /* 0x000fea0003800000 */
[----:B------:R-:W-:Y:S01]  /*6ba0*/  BPT.TRAP 0x1 ;  /* 0x000000040000795c */ /* 0x000fe20000300000 */
.L_x_30:
[----:B------:R-:W-:-:S04]  /*6bb0*/  ULEA UR7, UR4, UR36, 0x3 ;  /* 0x0000002404077291 */ /* 0x000fc8000f8e183f */
[----:B------:R-:W-:-:S04]  /*6bc0*/  UIADD3 UR7, UR7, 0x24028, URZ ;  /* 0x0002402807077890 */ /* 0x000fc8000fffe03f */
[----:B------:R-:W-:-:S09]  /*6bd0*/  UPRMT UR7, URZ, 0x654, UR7 ;  /* 0x000006543f077896 */ /* 0x000fd20008000007 */
[----:B------:R-:W-:Y:S01]  /*6be0*/  SYNCS.ARRIVE.TRANS64.RED.A1T0 RZ, [UR7], RZ ;  /* 0x000000ffffff79a7 */ /* 0x000fe20008100407 */
[----:B------:R-:W-:Y:S05]  /*6bf0*/  @P1 BRA `(.L_x_31) ;  /* 0x0000000000041947 */ /* 0x000fea0003800000 */
[----:B------:R-:W-:Y:S01]  /*6c00*/  BPT.TRAP 0x1 ;  /* 0x000000040000795c */ /* 0x000fe20000300000 */
.L_x_31:
[----:B------:R-:W-:-:S04]  /*6c10*/  UIADD3 UR4, UR4, 0x1, URZ ;  /* 0x0000000104047890 */ /* 0x000fc8000fffe03f */
[----:B------:R-:W-:-:S04]  /*6c20*/  UISETP.NE.AND UP0, UPT, UR4, 0x5, UPT ;  /* 0x000000050400788c */ /* 0x000fc8000bf05270 */
[----:B------:R-:W-:Y:S01]  /*6c30*/  USEL UR7, UR4, URZ, UP0 ;  /* 0x0000003f04077287 */ /* 0x000fe20008000000 */
[----:B------:R-:W-:Y:S11]  /*6c40*/  @!P0 BRA `(.L_x_32) ;  /* 0x0000000000048947 */ /* 0x000ff60003800000 */
[----:B------:R-:W-:Y:S01]  /*6c50*/  BPT.TRAP 0x1 ;  /* 0x000000040000795c */ /* 0x000fe20000300000 */
.L_x_32:
[----:B------:R-:W-:-:S04]  /*6c60*/  ULEA UR4, UR7, UR36, 0x3 ;  /* 0x0000002407047291 */ /* 0x000fc8000f8e183f */
[----:B------:R-:W-:-:S04]  /*6c70*/  UIADD3 UR4, UR4, 0x24028, URZ ;  /* 0x0002402804047890 */ /* 0x000fc8000fffe03f */
[----:B------:R-:W-:-:S09]  /*6c80*/  UPRMT UR4, URZ, 0x654, UR4 ;  /* 0x000006543f047896 */ /* 0x000fd20008000004 */
[----:B------:R-:W-:Y:S01]  /*6c90*/  SYNCS.ARRIVE.TRANS64.RED.A1T0 RZ, [UR4], RZ ;  /* 0x000000ffffff79a7 */ /* 0x000fe20008100404 */
[----:B------:R-:W-:Y:S05]  /*6ca0*/  @P1 BRA `(.L_x_33) ;  /* 0x0000000000041947 */ /* 0x000fea0003800000 */
[----:B------:R-:W-:Y:S01]  /*6cb0*/  BPT.TRAP 0x1 ;  /* 0x000000040000795c */ /* 0x000fe20000300000 */
.L_x_33:
[----:B------:R-:W-:Y:S01]  /*6cc0*/  UIADD3 UR4, UR7, 0x1, URZ ;  /* 0x0000000107047890 */ /* 0x000fe2000fffe03f */
[C---:B------:R-:W-:Y:S01]  /*6cd0*/  ISETP.GT.AND P2, PT, R6.reuse, 0x2, PT ;  /* 0x000000020600780c */ /* 0x040fe20003f44270 */
[----:B------:R-:W-:Y:S01]  /*6ce0*/  UIADD3 UR7, UR11, 0x1, URZ ;  /* 0x000000010b077890 */ /* 0x000fe2000fffe03f */
[----:B------:R-:W-:Y:S01]  /*6cf0*/  IADD3 R6, R6, -0x1, RZ ;  /* 0xffffffff06067810 */ /* 0x000fe20007ffe0ff */
[----:B------:R-:W-:Y:S01]  /*6d00*/  UISETP.NE.AND UP0, UPT, UR4, 0x5, UPT ;  /* 0x000000050400788c */ /* 0x000fe2000bf05270 */
[----:B------:R-:W-:Y:S01]  /*6d10*/  IADD3 R3, R3, 0x80, RZ ;  /* 0x0000008003037810 */ /* 0x000fe20007ffe0ff */
[----:B------:R-:W-:Y:S01]  /*6d20*/  UISETP.NE.AND UP2, UPT, UR7, 0x5, UPT ;  /* 0x000000050700788c */ /* 0x000fe2000bf45270 */
[----:B------:R-:W-:Y:S01]  /*6d30*/  IMAD.MOV.U32 R9, RZ, RZ, R4 ;  /* 0x000000ffff097224 */ /* 0x000fe200078e0004 */
[----:B------:R-:W-:Y:S01]  /*6d40*/  USEL UR4, UR4, URZ, UP0 ;  /* 0x0000003f04047287 */ /* 0x000fe20008000000 */
[----:B-1----:R-:W-:Y:S01]  /*6d50*/  MOV R11, R5 ;  /* 0x00000005000b7202 */ /* 0x002fe20000000f00 */
[----:B------:R-:W-:-:S02]  /*6d60*/  USEL UR10, URZ, 0x1, UP2 ;  /* 0x000000013f0a7887 */ /* 0x000fc40009000000 */
[----:B------:R-:W-:-:S04]  /*6d70*/  USEL UR7, UR7, URZ, UP2 ;  /* 0x0000003f07077287 */ /* 0x000fc80009000000 */
[----:B------:R-:W-:Y:S01]  /*6d80*/  LOP3.LUT R10, R7, UR10, RZ, 0x3c, !PT ;  /* 0x0000000a070a7c12 */ /* 0x000fe2000f8e3cff */
[----:B------:R-:W-:Y:S07]  /*6d90*/  @P2 BRA `(.L_x_34) ;  /* 0xffffffd4005c2947 */ /* 0x000fee000383ffff */
.L_x_23:
[----:B------:R-:W-:-:S13]  /*6da0*/  ISETP.GE.AND P2, PT, R6, 0x1, PT ;  /* 0x000000010600780c */ /* 0x000fda0003f46270 */
[----:B------:R-:W-:Y:S05]  /*6db0*/  @!P2 BRA `(.L_x_35) ;  /* 0x0000003000dca947 */ /* 0x000fea0003800000 */
[----:B------:R-:W-:Y:S01]  /*6dc0*/  MOV R9, R4 ;  /* 0x0000000400097202 */ /* 0x000fe20000000f00 */
[----:B------:R-:W-:Y:S01]  /*6dd0*/  ULDC UR33, c[0x0][0x604] ;  /* 0x0001810000217ab9 */ /* 0x000fe20000000800 */
[----:B------:R-:W-:Y:S01]  /*6de0*/  MOV R8, R5 ;  /* 0x0000000500087202 */ /* 0x000fe20000000f00 */
[----:B------:R-:W-:-:S06]  /*6df0*/  ULDC UR34, c[0x0][0x28c] ;  /* 0x0000a30000227ab9 */ /* 0x000fcc0000000800 */
.L_x_46:
[----:B------:R-:W-:Y:S05]  /*6e00*/  @!P0 BRA `(.L_x_36) ;  /* 0x0000000000048947 */ /* 0x000fea0003800000 */
[----:B------:R-:W-:Y:S01]  /*6e10*/  BPT.TRAP 0x1 ;  /* 0x000000040000795c */ /* 0x000fe20000300000 */
.L_x_36:
[----:B------:R-:W-:Y:S01]  /*6e20*/  ULEA UR10, UR7, UR36, 0x3 ;  /* 0x00000024070a7291 */ /* 0x000fe2000f8e183f */
[----:B------:R-:W-:-:S08]  /*6e30*/  SHF.L.U32 R4, R10, 0x1f, RZ ;  /* 0x0000001f0a047819 */ /* 0x000fd000000006ff */
[----:B------:R-:W1:Y:S02]  /*6e40*/  SYNCS.PHASECHK.TRANS64.TRYWAIT P2, [UR10+0x24000], R4 ;  /* 0x02400004ff0075a7 */ /* 0x000e64000804014a */
[----:B-1----:R-:W-:Y:S05]  /*6e50*/  @!P2 BRA `(.L_x_37) ;  /* 0x000000600094a947 */ /* 0x002fea0003800000 */
.L_x_108:
        /* <DEDUP_REMOVED lines=37> */
.L_x_38:
[C---:B-1----:R-:W-:Y:S01]  /*70b0*/  IADD3 R5, R3.reuse, 0x8, RZ ;  /* 0x0000000803057810 */ /* 0x042fe20007ffe0ff */
[C---:B------:R-:W-:Y:S01]  /*70c0*/  VIADD R4, R3.reuse, 0x1 ;  /* 0x0000000103047836 */ /* 0x040fe20000000000 */
[C---:B------:R-:W-:Y:S01]  /*70d0*/  ISETP.GE.AND P4, PT, R3.reuse, UR34, PT ;  /* 0x0000002203007c0c */ /* 0x040fe2000bf86270 */
[----:B------:R-:W-:Y:S01]  /*70e0*/  VIADD R19, R3, 0x71 ;  /* 0x0000007103137836 */ /* 0x000fe20000000000 */
[----:B------:R-:W-:Y:S01]  /*70f0*/  ISETP.GE.AND P2, PT, R5, UR34, PT ;  /* 0x0000002205007c0c */ /* 0x000fe2000bf46270 */
[C---:B------:R-:W-:Y:S01]  /*7100*/  VIADD R5, R3.reuse, 0x11 ;  /* 0x0000001103057836 */ /* 0x040fe20000000000 */
[----:B------:R-:W-:Y:S01]  /*7110*/  ISETP.GE.AND P3, PT, R4, UR34, PT ;  /* 0x0000002204007c0c */ /* 0x000fe2000bf66270 */
[----:B------:R-:W-:Y:S01]  /*7120*/  ULEA UR7, UR11, UR36, 0x3 ;  /* 0x000000240b077291 */ /* 0x000fe2000f8e183f */
[----:B------:R-:W-:Y:S02]  /*7130*/  IADD3 R4, R3, 0x10, RZ ;  /* 0x0000001003047810 */ /* 0x000fe40007ffe0ff */
[----:B------:R-:W-:-:S02]  /*7140*/  FSEL R24, R24, -INF , !P4 ;  /* 0xff80000018187808 */ /* 0x000fc40006000000 */
[----:B------:R-:W-:Y:S02]  /*7150*/  FSEL R13, R26, -INF , !P4 ;  /* 0xff8000001a0d7808 */ /* 0x000fe40006000000 */
[----:B------:R-:W-:Y:S02]  /*7160*/  ISETP.GE.AND P4, PT, R5, UR34, PT ;  /* 0x0000002205007c0c */ /* 0x000fe4000bf86270 */
[C---:B------:R-:W-:Y:S02]  /*7170*/  IADD3 R5, R3.reuse, 0x19, RZ ;  /* 0x0000001903057810 */ /* 0x040fe40007ffe0ff */
[----:B------:R-:W-:Y:S02]  /*7180*/  ISETP.GE.AND P6, PT, R4, UR34, PT ;  /* 0x0000002204007c0c */ /* 0x000fe4000bfc6270 */
[C---:B------:R-:W-:Y:S02]  /*7190*/  IADD3 R10, R3.reuse, 0x9, RZ ;  /* 0x00000009030a7810 */ /* 0x040fe40007ffe0ff */
[----:B------:R-:W-:-:S02]  /*71a0*/  IADD3 R4, R3, 0x18, RZ ;  /* 0x0000001803047810 */ /* 0x000fc40007ffe0ff */
[----:B------:R-:W-:Y:S02]  /*71b0*/  FSEL R28, R28, -INF , !P2 ;  /* 0xff8000001c1c7808 */ /* 0x000fe40005000000 */
[----:B------:R-:W-:Y:S02]  /*71c0*/  FSEL R30, R30, -INF , !P2 ;  /* 0xff8000001e1e7808 */ /* 0x000fe40005000000 */
[----:B------:R-:W-:Y:S01]  /*71d0*/  ISETP.GE.AND P2, PT, R5, UR34, PT ;  /* 0x0000002205007c0c */ /* 0x000fe2000bf46270 */
[----:B------:R-:W-:Y:S01]  /*71e0*/  VIADD R5, R3, 0x21 ;  /* 0x0000002103057836 */ /* 0x000fe20000000000 */
[----:B------:R-:W-:Y:S02]  /*71f0*/  FSEL R25, R25, -INF , !P3 ;  /* 0xff80000019197808 */ /* 0x000fe40005800000 */
[----:B------:R-:W-:Y:S02]  /*7200*/  FSEL R27, R27, -INF , !P3 ;  /* 0xff8000001b1b7808 */ /* 0x000fe40005800000 */
[----:B------:R-:W-:-:S02]  /*7210*/  ISETP.GE.AND P5, PT, R10, UR34, PT ;  /* 0x000000220a007c0c */ /* 0x000fc4000bfa6270 */
[----:B------:R-:W-:Y:S02]  /*7220*/  ISETP.GE.AND P3, PT, R4, UR34, PT ;  /* 0x0000002204007c0c */ /* 0x000fe4000bf66270 */
[----:B------:R-:W-:Y:S02]  /*7230*/  IADD3 R4, R3, 0x20, RZ ;  /* 0x0000002003047810 */ /* 0x000fe40007ffe0ff */
[----:B------:R-:W-:Y:S02]  /*7240*/  FSEL R32, R32, -INF , !P6 ;  /* 0xff80000020207808 */ /* 0x000fe40007000000 */
[----:B------:R-:W-:Y:S02]  /*7250*/  FSEL R34, R34, -INF , !P6 ;  /* 0xff80000022227808 */ /* 0x000fe40007000000 */
[----:B------:R-:W-:Y:S02]  /*7260*/  FSEL R29, R29, -INF , !P5 ;  /* 0xff8000001d1d7808 */ /* 0x000fe40006800000 */
[----:B------:R-:W-:-:S02]  /*7270*/  FSEL R31, R31, -INF , !P5 ;  /* 0xff8000001f1f7808 */ /* 0x000fc40006800000 */
[----:B------:R-:W-:Y:S02]  /*7280*/  ISETP.GE.AND P6, PT, R5, UR34, PT ;  /* 0x0000002205007c0c */ /* 0x000fe4000bfc6270 */
[----:B------:R-:W-:Y:S02]  /*7290*/  ISETP.GE.AND P5, PT, R4, UR34, PT ;  /* 0x0000002204007c0c */ /* 0x000fe4000bfa6270 */
[----:B------:R-:W-:Y:S02]  /*72a0*/  IADD3 R5, R3, 0x28, RZ ;  /* 0x0000002803057810 */ /* 0x000fe40007ffe0ff */
[----:B------:R-:W-:Y:S02]  /*72b0*/  FMNMX R4, R13, R8, !PT ;  /* 0x000000080d047209 */ /* 0x000fe40007800000 */
[----:B------:R-:W-:Y:S02]  /*72c0*/  FSEL R33, R33, -INF , !P4 ;  /* 0xff80000021217808 */ /* 0x000fe40006000000 */
[----:B------:R-:W-:-:S02]  /*72d0*/  FSEL R35, R35, -INF , !P4 ;  /* 0xff80000023237808 */ /* 0x000fc40006000000 */
[----:B------:R-:W-:Y:S02]  /*72e0*/  ISETP.GE.AND P4, PT, R5, UR34, PT ;  /* 0x0000002205007c0c */ /* 0x000fe4000bf86270 */
[----:B------:R-:W-:Y:S02]  /*72f0*/  FMNMX R5, R27, R4, !PT ;  /* 0x000000041b057209 */ /* 0x000fe40007800000 */
[----:B------:R-:W-:Y:S02]  /*7300*/  IADD3 R10, R3, 0x29, RZ ;  /* 0x00000029030a7810 */ /* 0x000fe40007ffe0ff */
[----:B------:R-:W-:Y:S02]  /*7310*/  FMNMX R4, R30, R5, !PT ;  /* 0x000000051e047209 */ /* 0x000fe40007800000 */
[----:B------:R-:W-:Y:S02]  /*7320*/  FSEL R38, R38, -INF , !P3 ;  /* 0xff80000026267808 */ /* 0x000fe40005800000 */
[----:B------:R-:W-:-:S02]  /*7330*/  FMNMX R5, R31, R4, !PT ;  /* 0x000000041f057209 */ /* 0x000fc40007800000 */
[----:B------:R-:W-:Y:S02]  /*7340*/  FSEL R36, R36, -INF , !P3 ;  /* 0xff80000024247808 */ /* 0x000fe40005800000 */
[----:B------:R-:W-:Y:S02]  /*7350*/  FMNMX R4, R34, R5, !PT ;  /* 0x0000000522047209 */ /* 0x000fe40007800000 */
[----:B------:R-:W-:Y:S02]  /*7360*/  ISETP.GE.AND P3, PT, R10, UR34, PT ;  /* 0x000000220a007c0c */ /* 0x000fe4000bf66270 */
[----:B------:R-:W-:Y:S02]  /*7370*/  FMNMX R5, R35, R4, !PT ;  /* 0x0000000423057209 */ /* 0x000fe40007800000 */
[----:B------:R-:W-:Y:S02]  /*7380*/  IADD3 R10, R3, 0x30, RZ ;  /* 0x00000030030a7810 */ /* 0x000fe40007ffe0ff */
[----:B------:R-:W-:-:S02]  /*7390*/  FSEL R39, R39, -INF , !P2 ;  /* 0xff80000027277808 */ /* 0x000fc40005000000 */
[----:B------:R-:W-:Y:S02]  /*73a0*/  FMNMX R4, R38, R5, !PT ;  /* 0x0000000526047209 */ /* 0x000fe40007800000 */
[----:B------:R-:W-:Y:S02]  /*73b0*/  FSEL R37, R37, -INF , !P2 ;  /* 0xff80000025257808 */ /* 0x000fe40005000000 */
[----:B------:R-:W-:Y:S01]  /*73c0*/  ISETP.GE.AND P2, PT, R10, UR34, PT ;  /* 0x000000220a007c0c */ /* 0x000fe2000bf46270 */
[----:B------:R-:W-:Y:S01]  /*73d0*/  VIADD R10, R3, 0x31 ;  /* 0x00000031030a7836 */ /* 0x000fe20000000000 */
[----:B------:R-:W-:Y:S02]  /*73e0*/  FSEL R42, R42, -INF , !P5 ;  /* 0xff8000002a2a7808 */ /* 0x000fe40006800000 */
[----:B------:R-:W-:Y:S02]  /*73f0*/  FMNMX R5, R39, R4, !PT ;  /* 0x0000000427057209 */ /* 0x000fe40007800000 */
[----:B------:R-:W-:-:S02]  /*7400*/  FSEL R40, R40, -INF , !P5 ;  /* 0xff80000028287808 */ /* 0x000fc40006800000 */
[----:B------:R-:W-:Y:S02]  /*7410*/  FSEL R43, R43, -INF , !P6 ;  /* 0xff8000002b2b7808 */ /* 0x000fe40007000000 */
[----:B------:R-:W-:Y:S02]  /*7420*/  FMNMX R4, R42, R5, !PT ;  /* 0x000000052a047209 */ /* 0x000fe40007800000 */
[----:B------:R-:W-:Y:S02]  /*7430*/  ISETP.GE.AND P5, PT, R10, UR34, PT ;  /* 0x000000220a007c0c */ /* 0x000fe4000bfa6270 */
[----:B------:R-:W-:Y:S02]  /*7440*/  IADD3 R10, R3, 0x38, RZ ;  /* 0x00000038030a7810 */ /* 0x000fe40007ffe0ff */
[----:B------:R-:W-:Y:S02]  /*7450*/  FSEL R46, R46, -INF , !P4 ;  /* 0xff8000002e2e7808 */ /* 0x000fe40006000000 */
[----:B------:R-:W-:-:S02]  /*7460*/  FMNMX R5, R43, R4, !PT ;  /* 0x000000042b057209 */ /* 0x000fc40007800000 */
[----:B------:R-:W-:Y:S02]  /*7470*/  FSEL R41, R41, -INF , !P6 ;  /* 0xff80000029297808 */ /* 0x000fe40007000000 */
[----:B------:R-:W-:Y:S02]  /*7480*/  ISETP.GE.AND P6, PT, R10, UR34, PT ;  /* 0x000000220a007c0c */ /* 0x000fe4000bfc6270 */
[----:B------:R-:W-:Y:S02]  /*7490*/  IADD3 R10, R3, 0x39, RZ ;  /* 0x00000039030a7810 */ /* 0x000fe40007ffe0ff */
[----:B------:R-:W-:Y:S02]  /*74a0*/  FSEL R47, R47, -INF , !P3 ;  /* 0xff8000002f2f7808 */ /* 0x000fe40005800000 */
[----:B------:R-:W-:Y:S02]  /*74b0*/  FMNMX R4, R46, R5, !PT ;  /* 0x000000052e047209 */ /* 0x000fe40007800000 */
[----:B------:R-:W-:-:S02]  /*74c0*/  FSEL R44, R44, -INF , !P4 ;  /* 0xff8000002c2c7808 */ /* 0x000fc40006000000 */
[----:B------:R-:W-:Y:S02]  /*74d0*/  ISETP.GE.AND P4, PT, R10, UR34, PT ;  /* 0x000000220a007c0c */ /* 0x000fe4000bf86270 */
[----:B------:R-:W-:Y:S02]  /*74e0*/  IADD3 R10, R3, 0x40, RZ ;  /* 0x00000040030a7810 */ /* 0x000fe40007ffe0ff */
[----:B------:R-:W-:Y:S02]  /*74f0*/  FSEL R50, R50, -INF , !P2 ;  /* 0xff80000032327808 */ /* 0x000fe40005000000 */
[----:B------:R-:W-:Y:S02]  /*7500*/  FMNMX R5, R47, R4, !PT ;  /* 0x000000042f057209 */ /* 0x000fe40007800000 */
[----:B------:R-:W-:Y:S02]  /*7510*/  FSEL R45, R45, -INF , !P3 ;  /* 0xff8000002d2d7808 */ /* 0x000fe40005800000 */
[----:B------:R-:W-:Y:S01]  /*7520*/  ISETP.GE.AND P3, PT, R10, UR34, PT ;  /* 0x000000220a007c0c */ /* 0x000fe2000bf66270 */
[----:B------:R-:W-:Y:S01]  /*7530*/  VIADD R10, R3, 0x41 ;  /* 0x00000041030a7836 */ /* 0x000fe20000000000 */
[----:B------:R-:W-:-:S02]  /*7540*/  FSEL R51, R51, -INF , !P5 ;  /* 0xff80000033337808 */ /* 0x000fc40006800000 */
[----:B------:R-:W-:Y:S02]  /*7550*/  FMNMX R4, R50, R5, !PT ;  /* 0x0000000532047209 */ /* 0x000fe40007800000 */
[----:B------:R-:W-:Y:S02]  /*7560*/  FSEL R54, R54, -INF , !P6 ;  /* 0xff80000036367808 */ /* 0x000fe40007000000 */
[----:B------:R-:W-:Y:S02]  /*7570*/  FMNMX R5, R51, R4, !PT ;  /* 0x0000000433057209 */ /* 0x000fe40007800000 */
[----:B------:R-:W-:Y:S02]  /*7580*/  FSEL R48, R48, -INF , !P2 ;  /* 0xff80000030307808 */ /* 0x000fe40005000000 */
[----:B------:R-:W-:Y:S02]  /*7590*/  ISETP.GE.AND P2, PT, R10, UR34, PT ;  /* 0x000000220a007c0c */ /* 0x000fe4000bf46270 */
[----:B------:R-:W-:-:S02]  /*75a0*/  IADD3 R10, R3, 0x48, RZ ;  /* 0x00000048030a7810 */ /* 0x000fc40007ffe0ff */
[----:B------:R-:W-:Y:S02]  /*75b0*/  FSEL R55, R55, -INF , !P4 ;  /* 0xff80000037377808 */ /* 0x000fe40006000000 */
[----:B------:R-:W-:Y:S02]  /*75c0*/  FMNMX R4, R54, R5, !PT ;  /* 0x0000000536047209 */ /* 0x000fe40007800000 */
[----:B------:R-:W-:Y:S02]  /*75d0*/  FSEL R49, R49, -INF , !P5 ;  /* 0xff80000031317808 */ /* 0x000fe40006800000 */
[----:B------:R-:W-:Y:S02]  /*75e0*/  ISETP.GE.AND P5, PT, R10, UR34, PT ;  /* 0x000000220a007c0c */ /* 0x000fe4000bfa6270 */
[----:B------:R-:W-:Y:S02]  /*75f0*/  IADD3 R10, R3, 0x49, RZ ;  /* 0x00000049030a7810 */ /* 0x000fe40007ffe0ff */
[----:B------:R-:W-:-:S02]  /*7600*/  FSEL R58, R58, -INF , !P3 ;  /* 0xff8000003a3a7808 */ /* 0x000fc40005800000 */
[----:B------:R-:W-:Y:S02]  /*7610*/  FMNMX R5, R55, R4, !PT ;  /* 0x0000000437057209 */ /* 0x000fe40007800000 */
[----:B------:R-:W-:Y:S02]  /*7620*/  FSEL R52, R52, -INF , !P6 ;  /* 0xff80000034347808 */ /* 0x000fe40007000000 */
[----:B------:R-:W-:Y:S02]  /*7630*/  ISETP.GE.AND P6, PT, R10, UR34, PT ;  /* 0x000000220a007c0c */ /* 0x000fe4000bfc6270 */
[----:B------:R-:W-:Y:S02]  /*7640*/  FSEL R59, R59, -INF , !P2 ;  /* 0xff8000003b3b7808 */ /* 0x000fe40005000000 */
[----:B------:R-:W-:Y:S02]  /*7650*/  FMNMX R4, R58, R5, !PT ;  /* 0x000000053a047209 */ /* 0x000fe40007800000 */
[----:B------:R-:W-:-:S02]  /*7660*/  IADD3 R10, R3, 0x50, RZ ;  /* 0x00000050030a7810 */ /* 0x000fc40007ffe0ff */
[----:B------:R-:W-:Y:S02]  /*7670*/  FSEL R53, R53, -INF , !P4 ;  /* 0xff80000035357808 */ /* 0x000fe40006000000 */
[----:B------:R-:W-:Y:S02]  /*7680*/  FSEL R62, R62, -INF , !P5 ;  /* 0xff8000003e3e7808 */ /* 0x000fe40006800000 */
[----:B------:R-:W-:Y:S02]  /*7690*/  FMNMX R5, R59, R4, !PT ;  /* 0x000000043b057209 */ /* 0x000fe40007800000 */
[----:B------:R-:W-:Y:S01]  /*76a0*/  ISETP.GE.AND P4, PT, R10, UR34, PT ;  /* 0x000000220a007c0c */ /* 0x000fe2000bf86270 */
[----:B------:R-:W-:Y:S01]  /*76b0*/  VIADD R10, R3, 0x51 ;  /* 0x00000051030a7836 */ /* 0x000fe20000000000 */
        /* <DEDUP_REMOVED lines=8> */
[----:B------:R-:W-:Y:S01]  /*7740*/  ISETP.GE.AND P2, PT, R10, UR34, PT ;  /* 0x000000220a007c0c */ /* 0x000fe2000bf46270 */
[C---:B------:R-:W-:Y:S01]  /*7750*/  VIADD R10, R3.reuse, 0x61 ;  /* 0x00000061030a7836 */ /* 0x040fe20000000000 */
[----:B------:R-:W-:Y:S02]  /*7760*/  IADD3 R11, R3, 0x59, RZ ;  /* 0x00000059030b7810 */ /* 0x000fe40007ffe0ff */
[----:B------:R-:W-:Y:S02]  /*7770*/  FSEL R67, R67, -INF , !P3 ;  /* 0xff80000043437808 */ /* 0x000fe40005800000 */
[----:B------:R-:W-:Y:S02]  /*7780*/  FMNMX R4, R66, R5, !PT ;  /* 0x0000000542047209 */ /* 0x000fe40007800000 */
[----:B------:R-:W-:Y:S02]  /*7790*/  P2R R12, PR, RZ, 0x2 ;  /* 0x00000002ff0c7803 */ /* 0x000fe40000000000 */
[----:B------:R-:W-:-:S02]  /*77a0*/  IADD3 R18, R3, 0x60, RZ ;  /* 0x0000006003127810 */ /* 0x000fc40007ffe0ff */
[----:B------:R-:W-:Y:S02]  /*77b0*/  ISETP.GE.AND P1, PT, R11, UR34, PT ;  /* 0x000000220b007c0c */ /* 0x000fe4000bf26270 */
[----:B------:R-:W-:Y:S02]  /*77c0*/  FSEL R70, R70, -INF , !P2 ;  /* 0xff80000046467808 */ /* 0x000fe40005000000 */
[----:B------:R-:W-:Y:S02]  /*77d0*/  FMNMX R5, R67, R4, !PT ;  /* 0x0000000443057209 */ /* 0x000fe40007800000 */
[----:B------:R-:W-:Y:S02]  /*77e0*/  FSEL R60, R60, -INF , !P5 ;  /* 0xff8000003c3c7808 */ /* 0x000fe40006800000 */
[----:B------:R-:W-:Y:S02]  /*77f0*/  P2R R14, PR, RZ, 0x1 ;  /* 0x00000001ff0e7803 */ /* 0x000fe40000000000 */
[----:B------:R-:W-:-:S02]  /*7800*/  ISETP.GE.AND P5, PT, R18, UR34, PT ;  /* 0x0000002212007c0c */ /* 0x000fc4000bfa6270 */
[----:B------:R-:W-:Y:S02]  /*7810*/  FSEL R71, R71, -INF , !P1 ;  /* 0xff80000047477808 */ /* 0x000fe40004800000 */
[----:B------:R-:W-:Y:S02]  /*7820*/  FMNMX R4, R70, R5, !PT ;  /* 0x0000000546047209 */ /* 0x000fe40007800000 */
[----:B------:R-:W-:Y:S02]  /*7830*/  ISETP.GE.AND P0, PT, R10, UR34, PT ;  /* 0x000000220a007c0c */ /* 0x000fe4000bf06270 */
[----:B------:R-:W-:Y:S02]  /*7840*/  IADD3 R10, R3, 0x68, RZ ;  /* 0x00000068030a7810 */ /* 0x000fe40007ffe0ff */
[----:B------:R-:W-:Y:S02]  /*7850*/  FSEL R74, R74, -INF , !P5 ;  /* 0xff8000004a4a7808 */ /* 0x000fe40006800000 */
[----:B------:R-:W-:-:S02]  /*7860*/  FMNMX R5, R71, R4, !PT ;  /* 0x0000000447057209 */ /* 0x000fc40007800000 */
[----:B------:R-:W-:Y:S02]  /*7870*/  ISETP.GE.AND P1, PT, R10, UR34, PT ;  /* 0x000000220a007c0c */ /* 0x000fe4000bf26270 */
[----:B------:R-:W-:Y:S02]  /*7880*/  IADD3 R10, R3, 0x69, RZ ;  /* 0x00000069030a7810 */ /* 0x000fe40007ffe0ff */
[----:B------:R-:W-:Y:S02]  /*7890*/  FSEL R75, R75, -INF , !P0 ;  /* 0xff8000004b4b7808 */ /* 0x000fe40004000000 */
[----:B------:R-:W-:Y:S02]  /*78a0*/  FMNMX R4, R74, R5, !PT ;  /* 0x000000054a047209 */ /* 0x000fe40007800000 */
[----:B------:R-:W-:Y:S02]  /*78b0*/  FSEL R68, R68, -INF , !P2 ;  /* 0xff80000044447808 */ /* 0x000fe40005000000 */
[----:B------:R-:W-:-:S02]  /*78c0*/  ISETP.GE.AND P2, PT, R10, UR34, PT ;  /* 0x000000220a007c0c */ /* 0x000fc4000bf46270 */
[----:B------:R-:W-:Y:S02]  /*78d0*/  IADD3 R10, R3, 0x70, RZ ;  /* 0x00000070030a7810 */ /* 0x000fe40007ffe0ff */
[----:B------:R-:W-:Y:S02]  /*78e0*/  FSEL R78, R78, -INF , !P1 ;  /* 0xff8000004e4e7808 */ /* 0x000fe40004800000 */
[----:B------:R-:W-:Y:S02]  /*78f0*/  FMNMX R5, R75, R4, !PT ;  /* 0x000000044b057209 */ /* 0x000fe40007800000 */
[----:B------:R-:W-:Y:S02]  /*7900*/  FSEL R65, R65, -INF , !P3 ;  /* 0xff80000041417808 */ /* 0x000fe40005800000 */
[----:B------:R-:W-:Y:S02]  /*7910*/  FSEL R79, R79, -INF , !P2 ;  /* 0xff8000004f4f7808 */ /* 0x000fe40005000000 */
[----:B------:R-:W-:-:S02]  /*7920*/  FMNMX R4, R78, R5, !PT ;  /* 0x000000054e047209 */ /* 0x000fc40007800000 */
[----:B------:R-:W-:Y:S02]  /*7930*/  ISETP.GE.AND P3, PT, R10, UR34, PT ;  /* 0x000000220a007c0c */ /* 0x000fe4000bf66270 */
[----:B------:R-:W-:Y:S02]  /*7940*/  FSEL R64, R64, -INF , !P4 ;  /* 0xff80000040407808 */ /* 0x000fe40006000000 */
[----:B------:R-:W-:Y:S02]  /*7950*/  IADD3 R20, R3, 0x78, RZ ;  /* 0x0000007803147810 */ /* 0x000fe40007ffe0ff */
[----:B------:R-:W-:Y:S02]  /*7960*/  FSEL R82, R82, -INF , !P3 ;  /* 0xff80000052527808 */ /* 0x000fe40005800000 */
[----:B------:R-:W-:Y:S02]  /*7970*/  FMNMX R5, R79, R4, !PT ;  /* 0x000000044f057209 */ /* 0x000fe40007800000 */
[----:B------:R-:W-:-:S02]  /*7980*/  ISETP.GE.AND P4, PT, R19, UR34, PT ;  /* 0x0000002213007c0c */ /* 0x000fc4000bf86270 */
[----:B------:R-:W-:Y:S02]  /*7990*/  IADD3 R21, R3, 0x79, RZ ;  /* 0x0000007903157810 */ /* 0x000fe40007ffe0ff */
[----:B------:R-:W-:Y:S02]  /*79a0*/  FSEL R83, R83, -INF , !P4 ;  /* 0xff80000053537808 */ /* 0x000fe40006000000 */
[----:B------:R-:W-:Y:S02]  /*79b0*/  FMNMX R4, R82, R5, !PT ;  /* 0x0000000552047209 */ /* 0x000fe40007800000 */
[----:B------:R-:W-:Y:S02]  /*79c0*/  ISETP.GE.AND P5, PT, R20, UR34, PT ;  /* 0x0000002214007c0c */ /* 0x000fe4000bfa6270 */
[----:B------:R-:W-:Y:S02]  /*79d0*/  FSEL R61, R61, -INF , !P6 ;  /* 0xff8000003d3d7808 */ /* 0x000fe40007000000 */
[----:B------:R-:W-:-:S02]  /*79e0*/  FSEL R86, R86, -INF , !P5 ;  /* 0xff80000056567808 */ /* 0x000fc40006800000 */
[----:B------:R-:W-:Y:S02]  /*79f0*/  FMNMX R5, R83, R4, !PT ;  /* 0x0000000453057209 */ /* 0x000fe40007800000 */
[----:B------:R-:W-:Y:S02]  /*7a00*/  ISETP.GE.AND P6, PT, R21, UR34, PT ;  /* 0x0000002215007c0c */ /* 0x000fe4000bfc6270 */
[----:B------:R-:W-:Y:S02]  /*7a10*/  FMNMX R4, R86, R5, !PT ;  /* 0x0000000556047209 */ /* 0x000fe40007800000 */
[----:B------:R-:W-:Y:S02]  /*7a20*/  FSEL R87, R87, -INF , !P6 ;  /* 0xff80000057577808 */ /* 0x000fe40007000000 */
[----:B------:R-:W-:Y:S02]  /*7a30*/  P2R R15, PR, RZ, 0x4 ;  /* 0x00000004ff0f7803 */ /* 0x000fe40000000000 */
[----:B------:R-:W-:-:S02]  /*7a40*/  FMNMX R4, R87, R4, !PT ;  /* 0x0000000457047209 */ /* 0x000fc40007800000 */
[----:B------:R-:W-:Y:S02]  /*7a50*/  P2R R16, PR, RZ, 0x2 ;  /* 0x00000002ff107803 */ /* 0x000fe40000000000 */
[----:B------:R-:W-:Y:S01]  /*7a60*/  ISETP.GE.AND P1, PT, R11, UR34, PT ;  /* 0x000000220b007c0c */ /* 0x000fe2000bf26270 */
[----:B------:R-:W1:Y:S01]  /*7a70*/  SHFL.BFLY PT, R5, R4, 0x1, 0x1f ;  /* 0x0c201f0004057f89 */ /* 0x000e6200000e0000 */
[----:B------:R-:W-:Y:S02]  /*7a80*/  P2R R17, PR, RZ, 0x1 ;  /* 0x00000001ff117803 */ /* 0x000fe40000000000 */
[----:B------:R-:W-:Y:S02]  /*7a90*/  FSEL R69, R69, -INF , !P1 ;  /* 0xff80000045457808 */ /* 0x000fe40004800000 */
[----:B------:R-:W-:Y:S02]  /*7aa0*/  ISETP.NE.AND P1, PT, R16, RZ, PT ;  /* 0x000000ff1000720c */ /* 0x000fe40003f25270 */
[----:B------:R-:W-:-:S02]  /*7ab0*/  ISETP.GE.AND P0, PT, R18, UR34, PT ;  /* 0x0000002212007c0c */ /* 0x000fc4000bf06270 */
[----:B------:R-:W-:Y:S02]  /*7ac0*/  FSEL R76, R76, -INF , !P1 ;  /* 0xff8000004c4c7808 */ /* 0x000fe40004800000 */
[----:B------:R-:W-:Y:S02]  /*7ad0*/  ISETP.NE.AND P1, PT, R12, RZ, PT ;  /* 0x000000ff0c00720c */ /* 0x000fe40003f25270 */
[----:B------:R-:W-:Y:S02]  /*7ae0*/  FSEL R72, R72, -INF , !P0 ;  /* 0xff80000048487808 */ /* 0x000fe40004000000 */
[----:B------:R-:W-:Y:S02]  /*7af0*/  ISETP.NE.AND P0, PT, R17, RZ, PT ;  /* 0x000000ff1100720c */ /* 0x000fe40003f05270 */
[----:B------:R-:W-:Y:S02]  /*7b00*/  FSEL R80, R80, -INF , !P3 ;  /* 0xff80000050507808 */ /* 0x000fe40005800000 */
[----:B------:R-:W-:-:S02]  /*7b10*/  FSEL R73, R73, -INF , !P0 ;  /* 0xff80000049497808 */ /* 0x000fc40004000000 */
[----:B------:R-:W-:Y:S02]  /*7b20*/  ISETP.NE.AND P0, PT, R14, RZ, PT ;  /* 0x000000ff0e00720c */ /* 0x000fe40003f05270 */
[----:B------:R-:W-:Y:S02]  /*7b30*/  FSEL R81, R81, -INF , !P4 ;  /* 0xff80000051517808 */ /* 0x000fe40006000000 */
[----:B-1----:R-:W-:Y:S02]  /*7b40*/  FMNMX R10, R4, R5, !PT ;  /* 0x00000005040a7209 */ /* 0x002fe40007800000 */
[----:B------:R-:W-:Y:S02]  /*7b50*/  FMNMX R4, R24, R9, !PT ;  /* 0x0000000918047209 */ /* 0x000fe40007800000 */
[----:B------:R-:W-:Y:S01]  /*7b60*/  FSEL R84, R84, -INF , !P5 ;  /* 0xff80000054547808 */ /* 0x000fe20006800000 */
[----:B------:R-:W1:Y:S01]  /*7b70*/  SHFL.BFLY PT, R5, R10, 0x2, 0x1f ;  /* 0x0c401f000a057f89 */ /* 0x000e6200000e0000 */
[----:B------:R-:W-:-:S02]  /*7b80*/  FSEL R85, R85, -INF , !P6 ;  /* 0xff80000055557808 */ /* 0x000fc40007000000 */
[----:B-1----:R-:W-:-:S04]  /*7b90*/  FMNMX R5, R10, R5, !PT ;  /* 0x000000050a057209 */ /* 0x002fc80007800000 */
[----:B------:R-:W-:-:S04]  /*7ba0*/  FSETP.NEU.AND P2, PT, R5, -INF , PT ;  /* 0xff8000000500780b */ /* 0x000fc80003f4d000 */
[----:B------:R-:W-:Y:S02]  /*7bb0*/  FSEL R11, R5, RZ, P2 ;  /* 0x000000ff050b7208 */ /* 0x000fe40001000000 */
[----:B------:R-:W-:-:S03]  /*7bc0*/  ISETP.NE.AND P2, PT, R15, RZ, PT ;  /* 0x000000ff0f00720c */ /* 0x000fc60003f45270 */
[----:B------:R-:W-:Y:S01]  /*7bd0*/  FMUL R26, R11, UR33 ;  /* 0x000000210b1a7c20 */ /* 0x000fe20008400000 */
[----:B------:R-:W-:-:S03]  /*7be0*/  FSEL R77, R77, -INF , !P2 ;  /* 0xff8000004d4d7808 */ /* 0x000fc60005000000 */
[--C-:B------:R-:W-:Y:S01]  /*7bf0*/  FFMA R12, R13, UR33, -R26.reuse ;  /* 0x000000210d0c7c23 */ /* 0x100fe2000800081a */
[----:B------:R-:W-:Y:S01]  /*7c00*/  FMNMX R13, R25, R4, !PT ;  /* 0x00000004190d7209 */ /* 0x000fe20007800000 */
[--C-:B------:R-:W-:Y:S01]  /*7c10*/  FFMA R14, R27, UR33, -R26.reuse ;  /* 0x000000211b0e7c23 */ /* 0x100fe2000800081a */
[--C-:B------:R-:W-:Y:S01]  /*7c20*/  FFMA R35, R35, UR33, -R26.reuse ;  /* 0x0000002123237c23 */ /* 0x100fe2000800081a */
        /* <DEDUP_REMOVED lines=14> */
[----:B------:R-:W-:Y:S01]  /*7d10*/  @!P2 FMUL R12, R12, 0.5 ;  /* 0x3f0000000c0ca820 */ /* 0x000fe20000400000 */
[----:B------:R-:W-:Y:S01]  /*7d20*/  FMNMX R13, R33, R4, !PT ;  /* 0x00000004210d7209 */ /* 0x000fe20007800000 */
[--C-:B------:R-:W-:Y:S01]  /*7d30*/  FFMA R20, R47, UR33, -R26.reuse ;  /* 0x000000212f147c23 */ /* 0x100fe2000800081a */
[----:B------:R-:W-:Y:S01]  /*7d40*/  FSETP.GEU.AND P6, PT, R34, -126, PT ;  /* 0xc2fc00002200780b */ /* 0x000fe20003fce000 */
        /* <DEDUP_REMOVED lines=12> */
[----:B------:R-:W-:Y:S01]  /*7e10*/  @!P6 FMUL R34, R34, 0.5 ;  /* 0x3f0000002222e820 */ /* 0x000fe20000400000 */
        /* <DEDUP_REMOVED lines=9> */
[--C-:B------:R-:W-:Y:S01]  /*7eb0*/  FFMA R62, R78, UR33, -R26.reuse ;  /* 0x000000214e3e7c23 */ /* 0x100fe2000800081a */
[--C-:B------:R-:W-:Y:S01]  /*7ec0*/  FFMA R79, R79, UR33, -R26.reuse ;  /* 0x000000214f4f7c23 */ /* 0x100fe2000800081a */
[----:B------:R-:W-:Y:S01]  /*7ed0*/  FMNMX R15, R45, R4, !PT ;  /* 0x000000042d0f7209 */ /* 0x000fe20007800000 */
[----:B------:R-:W1:Y:S01]  /*7ee0*/  MUFU.EX2 R12, R31 ;  /* 0x0000001f000c7308 */ /* 0x000e620000000800 */
[----:B--2---:R-:W-:Y:S01]  /*7ef0*/  @!P3 FMUL R13, R13, R13 ;  /* 0x0000000d0d0db220 */ /* 0x004fe20000400000 */
[----:B------:R-:W-:Y:S01]  /*7f00*/  FSETP.GEU.AND P3, PT, R38, -126, PT ;  /* 0xc2fc00002600780b */ /* 0x000fe20003f6e000 */
[----:B------:R-:W-:Y:S01]  /*7f10*/  FFMA R63, R87, UR33, -R26 ;  /* 0x00000021573f7c23 */ /* 0x000fe2000800081a */
[----:B------:R-:W-:-:S02]  /*7f20*/  FMNMX R4, R48, R15, !PT ;  /* 0x0000000f30047209 */ /* 0x000fc40007800000 */
[----:B------:R-:W-:Y:S02]  /*7f30*/  @!P2 FMUL R35, R35, 0.5 ;  /* 0x3f0000002323a820 */ /* 0x000fe40000400000 */
[----:B------:R-:W-:Y:S01]  /*7f40*/  FMNMX R17, R49, R4, !PT ;  /* 0x0000000431117209 */ /* 0x000fe20007800000 */
[----:B------:R-:W2:Y:S01]  /*7f50*/  MUFU.EX2 R14, R34 ;  /* 0x00000022000e7308 */ /* 0x000ea20000000800 */
[----:B---3--:R-:W-:Y:S01]  /*7f60*/  @!P4 FMUL R27, R27, R27 ;  /* 0x0000001b1b1bc220 */ /* 0x008fe20000400000 */
[----:B------:R-:W-:Y:S02]  /*7f70*/  FSETP.GEU.AND P4, PT, R16, -126, PT ;  /* 0xc2fc00001000780b */ /* 0x000fe40003f8e000 */
[----:B------:R-:W-:Y:S02]  /*7f80*/  FMNMX R4, R52, R17, !PT ;  /* 0x0000001134047209 */ /* 0x000fe40007800000 */
[----:B------:R-:W-:Y:S02]  /*7f90*/  @!P3 FMUL R38, R38, 0.5 ;  /* 0x3f0000002626b820 */ /* 0x000fe40000400000 */
[----:B------:R3:W4:Y:S01]  /*7fa0*/  MUFU.EX2 R15, R35 ;  /* 0x00000023000f7308 */ /* 0x0007220000000800 */
[----:B------:R-:W-:Y:S01]  /*7fb0*/  FMNMX R17, R53, R4, !PT ;  /* 0x0000000435117209 */ /* 0x000fe20007800000 */
[----:B-1----:R-:W-:Y:S01]  /*7fc0*/  @!P5 FMUL R12, R12, R12 ;  /* 0x0000000c0c0cd220 */ /* 0x002fe20000400000 */
[----:B------:R-:W-:-:S02]  /*7fd0*/  FSETP.GEU.AND P5, PT, R42, -126, PT ;  /* 0xc2fc00002a00780b */ /* 0x000fc40003fae000 */
[----:B------:R-:W-:Y:S02]  /*7fe0*/  FMNMX R4, R56, R17, !PT ;  /* 0x0000001138047209 */ /* 0x000fe40007800000 */
[----:B------:R-:W-:Y:S01]  /*7ff0*/  @!P4 FMUL R16, R16, 0.5 ;  /* 0x3f0000001010c820 */ /* 0x000fe20000400000 */
[----:B------:R-:W1:Y:S01]  /*8000*/  MUFU.EX2 R31, R38 ;  /* 0x00000026001f7308 */ /* 0x000e620000000800 */
[--C-:B---3--:R-:W-:Y:S01]  /*8010*/  FFMA R35, R46, UR33, -R26.reuse ;  /* 0x000000212e237c23 */ /* 0x108fe2000800081a */
[----:B------:R-:W-:Y:S01]  /*8020*/  FMNMX R19, R57, R4, !PT ;  /* 0x0000000439137209 */ /* 0x000fe20007800000 */
[----:B--2---:R-:W-:Y:S01]  /*8030*/  @!P6 FMUL R14, R14, R14 ;  /* 0x0000000e0e0ee220 */ /* 0x004fe20000400000 */
[----:B------:R-:W-:Y:S01]  /*8040*/  FSETP.GEU.AND P6, PT, R18, -126, PT ;  /* 0xc2fc00001200780b */ /* 0x000fe20003fce000 */
[--C-:B------:R-:W-:Y:S01]  /*8050*/  FFMA R46, R59, UR33, -R26.reuse ;  /* 0x000000213b2e7c23 */ /* 0x100fe2000800081a */
[----:B------:R-:W-:Y:S01]  /*8060*/  FMNMX R4, R60, R19, !PT ;  /* 0x000000133c047209 */ /* 0x000fe20007800000 */
[----:B------:R-:W-:Y:S01]  /*8070*/  FFMA R59, R83, UR33, -R26 ;  /* 0x00000021533b7c23 */ /* 0x000fe2000800081a */
[----:B------:R-:W-:Y:S01]  /*8080*/  @!P5 FMUL R42, R42, 0.5 ;  /* 0x3f0000002a2ad820 */ /* 0x000fe20000400000 */
[----:B----4-:R-:W-:Y:S01]  /*8090*/  @!P2 FMUL R15, R15, R15 ;  /* 0x0000000f0f0fa220 */ /* 0x010fe20000400000 */
[----:B------:R-:W-:Y:S01]  /*80a0*/  FSETP.GEU.AND P2, PT, R35, -126, PT ;  /* 0xc2fc00002300780b */ /* 0x000fe20003f4e000 */
[----:B------:R-:W2:Y:S01]  /*80b0*/  MUFU.EX2 R16, R16 ;  /* 0x0000001000107308 */ /* 0x000ea20000000800 */
[----:B------:R-:W-:-:S04]  /*80c0*/  FMNMX R19, R61, R4, !PT ;  /* 0x000000043d137209 */ /* 0x000fc80007800000 */
[----:B------:R-:W-:Y:S01]  /*80d0*/  FMNMX R4, R64, R19, !PT ;  /* 0x0000001340047209 */ /* 0x000fe20007800000 */
[----:B------:R-:W-:Y:S01]  /*80e0*/  @!P6 FMUL R18, R18, 0.5 ;  /* 0x3f0000001212e820 */ /* 0x000fe20000400000 */
[----:B-1----:R-:W-:Y:S01]  /*80f0*/  @!P3 FMUL R31, R31, R31 ;  /* 0x0000001f1f1fb220 */ /* 0x002fe20000400000 */
[----:B------:R1:W3:Y:S01]  /*8100*/  MUFU.EX2 R17, R42 ;  /* 0x0000002a00117308 */ /* 0x0002e20000000800 */
[----:B------:R-:W-:Y:S02]  /*8110*/  FMNMX R19, R65, R4, !PT ;  /* 0x0000000441137209 */ /* 0x000fe40007800000 */
[----:B------:R-:W-:Y:S01]  /*8120*/  FSETP.GEU.AND P3, PT, R20, -126, PT ;  /* 0xc2fc00001400780b */ /* 0x000fe20003f6e000 */
[----:B------:R-:W-:Y:S01]  /*8130*/  @!P2 FMUL R35, R35, 0.5 ;  /* 0x3f0000002323a820 */ /* 0x000fe20000400000 */
[----:B------:R-:W-:-:S03]  /*8140*/  FMNMX R4, R68, R19, !PT ;  /* 0x0000001344047209 */ /* 0x000fc60007800000 */
[----:B------:R-:W4:Y:S01]  /*8150*/  MUFU.EX2 R18, R18 ;  /* 0x0000001200127308 */ /* 0x000f220000000800 */
[----:B-1----:R-:W-:Y:S01]  /*8160*/  FFMA R42, R55, UR33, -R26 ;  /* 0x00000021372a7c23 */ /* 0x002fe2000800081a */
[----:B------:R-:W-:Y:S01]  /*8170*/  FMNMX R21, R69, R4, !PT ;  /* 0x0000000445157209 */ /* 0x000fe20007800000 */
[----:B--2---:R-:W-:Y:S01]  /*8180*/  @!P4 FMUL R16, R16, R16 ;  /* 0x000000101010c220 */ /* 0x004fe20000400000 */
[----:B------:R-:W-:Y:S02]  /*8190*/  FSETP.GEU.AND P4, PT, R50, -126, PT ;  /* 0xc2fc00003200780b */ /* 0x000fe40003f8e000 */
[----:B------:R-:W-:Y:S02]  /*81a0*/  FMNMX R4, R72, R21, !PT ;  /* 0x0000001548047209 */ /* 0x000fe40007800000 */
[----:B------:R-:W1:Y:S01]  /*81b0*/  MUFU.EX2 R35, R35 ;  /* 0x0000002300237308 */ /* 0x000e620000000800 */
[----:B------:R-:W-:Y:S01]  /*81c0*/  @!P3 FMUL R20, R20, 0.5 ;  /* 0x3f0000001414b820 */ /* 0x000fe20000400000 */
[----:B------:R-:W-:Y:S01]  /*81d0*/  FMNMX R21, R73, R4, !PT ;  /* 0x0000000449157209 */ /* 0x000fe20007800000 */
[----:B---3--:R-:W-:Y:S01]  /*81e0*/  @!P5 FMUL R17, R17, R17 ;  /* 0x000000111111d220 */ /* 0x008fe20000400000 */
[----:B------:R-:W-:-:S02]  /*81f0*/  FSETP.GEU.AND P5, PT, R22, -126, PT ;  /* 0xc2fc00001600780b */ /* 0x000fc40003fae000 */
[----:B------:R-:W-:Y:S02]  /*8200*/  FMNMX R4, R76, R21, !PT ;  /* 0x000000154c047209 */ /* 0x000fe40007800000 */
[----:B------:R-:W2:Y:S01]  /*8210*/  MUFU.EX2 R20, R20 ;  /* 0x0000001400147308 */ /* 0x000ea20000000800 */
[----:B----4-:R-:W-:Y:S01]  /*8220*/  @!P6 FMUL R18, R18, R18 ;  /* 0x000000121212e220 */ /* 0x010fe20000400000 */
[----:B------:R-:W-:Y:S01]  /*8230*/  FSETP.GEU.AND P6, PT, R39, -126, PT ;  /* 0xc2fc00002700780b */ /* 0x000fe20003fce000 */
[----:B------:R-:W-:Y:S01]  /*8240*/  @!P4 FMUL R50, R50, 0.5 ;  /* 0x3f0000003232c820 */ /* 0x000fe20000400000 */
[----:B------:R-:W-:-:S04]  /*8250*/  FMNMX R21, R77, R4, !PT ;  /* 0x000000044d157209 */ /* 0x000fc80007800000 */
[----:B------:R-:W-:Y:S01]  /*8260*/  FMNMX R4, R80, R21, !PT ;  /* 0x0000001550047209 */ /* 0x000fe20007800000 */
[----:B-1----:R-:W-:Y:S01]  /*8270*/  @!P2 FMUL R35, R35, R35 ;  /* 0x000000232323a220 */ /* 0x002fe20000400000 */
[----:B------:R-:W-:Y:S01]  /*8280*/  FSETP.GEU.AND P2, PT, R42, -126, PT ;  /* 0xc2fc00002a00780b */ /* 0x000fe20003f4e000 */
[----:B------:R-:W-:Y:S01]  /*8290*/  @!P5 FMUL R22, R22, 0.5 ;  /* 0x3f0000001616d820 */ /* 0x000fe20000400000 */
[----:B------:R-:W-:Y:S01]  /*82a0*/  FMNMX R23, R81, R4, !PT ;  /* 0x0000000451177209 */ /* 0x000fe20007800000 */
[----:B------:R1:W3:Y:S02]  /*82b0*/  MUFU.EX2 R19, R50 ;  /* 0x0000003200137308 */ /* 0x0002e40000000800 */
[----:B------:R-:W-:Y:S01]  /*82c0*/  @!P6 FMUL R39, R39, 0.5 ;  /* 0x3f0000002727e820 */ /* 0x000fe20000400000 */
[----:B------:R-:W-:Y:S01]  /*82d0*/  FMNMX R4, R84, R23, !PT ;  /* 0x0000001754047209 */ /* 0x000fe20007800000 */
[----:B--2---:R-:W-:Y:S01]  /*82e0*/  @!P3 FMUL R20, R20, R20 ;  /* 0x000000141414b220 */ /* 0x004fe20000400000 */
[--C-:B------:R-:W-:Y:S01]  /*82f0*/  FFMA R23, R66, UR33, -R26.reuse ;  /* 0x0000002142177c23 */ /* 0x100fe2000800081a */
[----:B------:R-:W-:Y:S01]  /*8300*/  FSETP.GEU.AND P3, PT, R58, -126, PT ;  /* 0xc2fc00003a00780b */ /* 0x000fe20003f6e000 */
[--C-:B------:R-:W-:Y:S01]  /*8310*/  FFMA R66, R74, UR33, -R26.reuse ;  /* 0x000000214a427c23 */ /* 0x100fe2000800081a */
[----:B------:R-:W2:Y:S01]  /*8320*/  MUFU.EX2 R22, R22 ;  /* 0x0000001600167308 */ /* 0x000ea20000000800 */
[----:B------:R-:W-:Y:S01]  /*8330*/  FMNMX R4, R85, R4, !PT ;  /* 0x0000000455047209 */ /* 0x000fe20007800000 */
[----:B------:R-:W-:Y:S01]  /*8340*/  @!P2 FMUL R42, R42, 0.5 ;  /* 0x3f0000002a2aa820 */ /* 0x000fe20000400000 */
[--C-:B-1----:R-:W-:Y:S01]  /*8350*/  FFMA R50, R70, UR33, -R26.reuse ;  /* 0x0000002146327c23 */ /* 0x102fe2000800081a */
[--C-:B------:R-:W-:Y:S01]  /*8360*/  FFMA R74, R82, UR33, -R26.reuse ;  /* 0x00000021524a7c23 */ /* 0x100fe2000800081a */
[----:B------:R-:W-:Y:S01]  /*8370*/  FFMA R70, R86, UR33, -R26 ;  /* 0x0000002156467c23 */ /* 0x000fe2000800081a */
[----:B------:R-:W1:Y:S02]  /*8380*/  SHFL.BFLY PT, R47, R4, 0x1, 0x1f ;  /* 0x0c201f00042f7f89 */ /* 0x000e6400000e0000 */
[----:B------:R-:W4:Y:S01]  /*8390*/  MUFU.EX2 R42, R42 ;  /* 0x0000002a002a7308 */ /* 0x000f220000000800 */
[----:B---3--:R-:W-:Y:S01]  /*83a0*/  @!P4 FMUL R19, R19, R19 ;  /* 0x000000131313c220 */ /* 0x008fe20000400000 */
[----:B------:R-:W-:Y:S01]  /*83b0*/  FSETP.GEU.AND P4, PT, R46, -126, PT ;  /* 0xc2fc00002e00780b */ /* 0x000fe20003f8e000 */
[----:B------:R-:W-:-:S05]  /*83c0*/  @!P3 FMUL R58, R58, 0.5 ;  /* 0x3f0000003a3ab820 */ /* 0x000fca0000400000 */
[----:B------:R-:W3:Y:S01]  /*83d0*/  MUFU.EX2 R39, R39 ;  /* 0x0000002700277308 */ /* 0x000ee20000000800 */
[----:B--2---:R-:W-:Y:S01]  /*83e0*/  @!P5 FMUL R22, R22, R22 ;  /* 0x000000161616d220 */ /* 0x004fe20000400000 */
[----:B------:R-:W-:-:S05]  /*83f0*/  FSETP.GEU.AND P5, PT, R54, -126, PT ;  /* 0xc2fc00003600780b */ /* 0x000fca0003fae000 */
[----:B------:R-:W-:Y:S01]  /*8400*/  @!P4 FMUL R46, R46, 0.5 ;  /* 0x3f0000002e2ec820 */ /* 0x000fe20000400000 */
[----:B------:R2:W5:Y:S01]  /*8410*/  MUFU.EX2 R21, R58 ;  /* 0x0000003a00157308 */ /* 0x0005620000000800 */
[----:B----4-:R-:W-:Y:S01]  /*8420*/  @!P2 FMUL R42, R42, R42 ;  /* 0x0000002a2a2aa220 */ /* 0x010fe20000400000 */
[----:B------:R-:W-:Y:S02]  /*8430*/  FSETP.GEU.AND P2, PT, R23, -126, PT ;  /* 0xc2fc00001700780b */ /* 0x000fe40003f4e000 */
[----:B-1----:R-:W-:-:S03]  /*8440*/  FMNMX R4, R4, R47, !PT ;  /* 0x0000002f04047209 */ /* 0x002fc60007800000 */
[----:B------:R-:W-:Y:S01]  /*8450*/  @!P5 FMUL R54, R54, 0.5 ;  /* 0x3f0000003636d820 */ /* 0x000fe20000400000 */
[----:B------:R-:W1:Y:S01]  /*8460*/  MUFU.EX2 R46, R46 ;  /* 0x0000002e002e7308 */ /* 0x000e620000000800 */
[----:B---3--:R-:W-:Y:S01]  /*8470*/  @!P6 FMUL R39, R39, R39 ;  /* 0x000000272727e220 */ /* 0x008fe20000400000 */
[----:B------:R-:W-:Y:S01]  /*8480*/  FSETP.GEU.AND P6, PT, R43, -126, PT ;  /* 0xc2fc00002b00780b */ /* 0x000fe20003fce000 */
[----:B--2---:R-:W-:Y:S01]  /*8490*/  FFMA R58, R67, UR33, -R26 ;  /* 0x00000021433a7c23 */ /* 0x004fe2000800081a */
[----:B------:R-:W2:Y:S03]  /*84a0*/  SHFL.BFLY PT, R55, R4, 0x2, 0x1f ;  /* 0x0c401f0004377f89 */ /* 0x000ea600000e0000 */
[----:B------:R-:W-:Y:S01]  /*84b0*/  @!P2 FMUL R23, R23, 0.5 ;  /* 0x3f0000001717a820 */ /* 0x000fe20000400000 */
[----:B------:R-:W3:Y:S01]  /*84c0*/  MUFU.EX2 R54, R54 ;  /* 0x0000003600367308 */ /* 0x000ee20000000800 */
[----:B-----5:R-:W-:Y:S01]  /*84d0*/  @!P3 FMUL R21, R21, R21 ;  /* 0x000000151515b220 */ /* 0x020fe20000400000 */
[----:B------:R-:W-:-:S05]  /*84e0*/  FSETP.GEU.AND P3, PT, R58, -126, PT ;  /* 0xc2fc00003a00780b */ /* 0x000fca0003f6e000 */
[----:B------:R-:W-:Y:S01]  /*84f0*/  @!P6 FMUL R43, R43, 0.5 ;  /* 0x3f0000002b2be820 */ /* 0x000fe20000400000 */
[----:B------:R-:W4:Y:S01]  /*8500*/  MUFU.EX2 R23, R23 ;  /* 0x0000001700177308 */ /* 0x000f220000000800 */
[----:B-1----:R-:W-:Y:S01]  /*8510*/  @!P4 FMUL R46, R46, R46 ;  /* 0x0000002e2e2ec220 */ /* 0x002fe20000400000 */
[----:B------:R-:W-:-:S05]  /*8520*/  FSETP.GEU.AND P4, PT, R50, -126, PT ;  /* 0xc2fc00003200780b */ /* 0x000fca0003f8e000 */
[----:B------:R-:W-:Y:S01]  /*8530*/  @!P3 FMUL R58, R58, 0.5 ;  /* 0x3f0000003a3ab820 */ /* 0x000fe20000400000 */
[----:B------:R-:W1:Y:S01]  /*8540*/  MUFU.EX2 R43, R43 ;  /* 0x0000002b002b7308 */ /* 0x000e620000000800 */
[----:B---3--:R-:W-:Y:S01]  /*8550*/  @!P5 FMUL R54, R54, R54 ;  /* 0x000000363636d220 */ /* 0x008fe20000400000 */
[----:B------:R-:W-:Y:S02]  /*8560*/  FSETP.GEU.AND P5, PT, R71, -126, PT ;  /* 0xc2fc00004700780b */ /* 0x000fe40003fae000 */
[----:B--2---:R-:W-:-:S03]  /*8570*/  FMNMX R4, R4, R55, !PT ;  /* 0x0000003704047209 */ /* 0x004fc60007800000 */
[----:B------:R-:W-:Y:S01]  /*8580*/  @!P4 FMUL R50, R50, 0.5 ;  /* 0x3f0000003232c820 */ /* 0x000fe20000400000 */
[----:B------:R-:W2:Y:S01]  /*8590*/  MUFU.EX2 R58, R58 ;  /* 0x0000003a003a7308 */ /* 0x000ea20000000800 */
[----:B----4-:R-:W-:Y:S01]  /*85a0*/  @!P2 FMUL R23, R23, R23 ;  /* 0x000000171717a220 */ /* 0x010fe20000400000 */
        /* <DEDUP_REMOVED lines=24> */
[----:B------:R-:W-:-:S04]  /*8730*/  FSETP.NEU.AND P6, PT, R4, -INF , PT ;  /* 0xff8000000400780b */ /* 0x000fc80003fcd000 */
[----:B------:R-:W-:Y:S01]  /*8740*/  FSEL R78, R4, RZ, P6 ;  /* 0x000000ff044e7208 */ /* 0x000fe20003000000 */
[----:B------:R-:W-:Y:S01]  /*8750*/  @!P2 FMUL R59, R59, 0.5 ;  /* 0x3f0000003b3ba820 */ /* 0x000fe20000400000 */
[----:B------:R-:W3:Y:S01]  /*8760*/  MUFU.EX2 R74, R74 ;  /* 0x0000004a004a7308 */ /* 0x000ee20000000800 */
[----:B-1----:R-:W-:Y:S01]  /*8770*/  @!P3 FMUL R62, R62, R62 ;  /* 0x0000003e3e3eb220 */ /* 0x002fe20000400000 */
[----:B------:R-:W-:Y:S01]  /*8780*/  FSETP.GEU.AND P3, PT, R63, -126, PT ;  /* 0xc2fc00003f00780b */ /* 0x000fe20003f6e000 */
[----:B------:R-:W-:Y:S01]  /*8790*/  FMUL R71, R78, UR33 ;  /* 0x000000214e477c20 */ /* 0x000fe20008400000 */
[----:B------:R-:W-:Y:S01]  /*87a0*/  FSETP.GEU.AND P6, PT, R70, -126, PT ;  /* 0xc2fc00004600780b */ /* 0x000fe20003fce000 */
[----:B------:R-:W-:Y:S02]  /*87b0*/  FADD R78, -R78, R9 ;  /* 0x000000094e4e7221 */ /* 0x000fe40000000100 */
[--C-:B------:R-:W-:Y:S01]  /*87c0*/  FFMA R26, R28, UR33, -R71.reuse ;  /* 0x000000211c1a7c23 */ /* 0x100fe20008000847 */
[----:B------:R-:W1:Y:S01]  /*87d0*/  MUFU.EX2 R59, R59 ;  /* 0x0000003b003b7308 */ /* 0x000e620000000800 */
[--C-:B------:R-:W-:Y:S01]  /*87e0*/  FFMA R24, R24, UR33, -R71.reuse ;  /* 0x0000002118187c23 */ /* 0x100fe20008000847 */
[--C-:B------:R-:W-:Y:S01]  /*87f0*/  FFMA R25, R25, UR33, -R71.reuse ;  /* 0x0000002119197c23 */ /* 0x100fe20008000847 */
[----:B--2---:R-:W-:Y:S01]  /*8800*/  @!P4 FMUL R55, R55, R55 ;  /* 0x000000373737c220 */ /* 0x004fe20000400000 */
[--C-:B------:R-:W-:Y:S01]  /*8810*/  FFMA R28, R32, UR33, -R71.reuse ;  /* 0x00000021201c7c23 */ /* 0x100fe20008000847 */
[--C-:B------:R-:W-:Y:S01]  /*8820*/  FFMA R29, R29, UR33, -R71.reuse ;  /* 0x000000211d1d7c23 */ /* 0x100fe20008000847 */
[----:B------:R-:W-:Y:S01]  /*8830*/  FSETP.GEU.AND P4, PT, R24, -126, PT ;  /* 0xc2fc00001800780b */ /* 0x000fe20003f8e000 */
[----:B------:R-:W-:Y:S01]  /*8840*/  @!P3 FMUL R63, R63, 0.5 ;  /* 0x3f0000003f3fb820 */ /* 0x000fe20000400000 */
[--C-:B------:R-:W-:Y:S01]  /*8850*/  FFMA R32, R33, UR33, -R71.reuse ;  /* 0x0000002121207c23 */ /* 0x100fe20008000847 */
[----:B---3--:R-:W-:Y:S01]  /*8860*/  @!P5 FMUL R74, R74, R74 ;  /* 0x0000004a4a4ad220 */ /* 0x008fe20000400000 */
[----:B------:R-:W-:Y:S01]  /*8870*/  @!P6 FMUL R70, R70, 0.5 ;  /* 0x3f0000004646e820 */ /* 0x000fe20000400000 */
[----:B------:R-:W-:Y:S01]  /*8880*/  FSETP.GEU.AND P5, PT, R25, -126, PT ;  /* 0xc2fc00001900780b */ /* 0x000fe20003fae000 */
[--C-:B------:R-:W-:Y:S01]  /*8890*/  FFMA R30, R36, UR33, -R71.reuse ;  /* 0x00000021241e7c23 */ /* 0x100fe20008000847 */
[----:B------:R-:W2:Y:S01]  /*88a0*/  MUFU.EX2 R63, R63 ;  /* 0x0000003f003f7308 */ /* 0x000ea20000000800 */
[--C-:B------:R-:W-:Y:S01]  /*88b0*/  FFMA R36, R48, UR33, -R71.reuse ;  /* 0x0000002130247c23 */ /* 0x100fe20008000847 */
[--C-:B------:R-:W-:Y:S01]  /*88c0*/  FFMA R40, R40, UR33, -R71.reuse ;  /* 0x0000002128287c23 */ /* 0x100fe20008000847 */
[--C-:B------:R-:W-:Y:S01]  /*88d0*/  FFMA R34, R44, UR33, -R71.reuse ;  /* 0x000000212c227c23 */ /* 0x100fe20008000847 */
[----:B-1----:R-:W-:Y:S01]  /*88e0*/  @!P2 FMUL R59, R59, R59 ;  /* 0x0000003b3b3ba220 */ /* 0x002fe20000400000 */
[----:B------:R-:W-:Y:S01]  /*88f0*/  FSETP.GEU.AND P2, PT, R26, -126, PT ;  /* 0xc2fc00001a00780b */ /* 0x000fe20003f4e000 */
[----:B------:R-:W-:Y:S01]  /*8900*/  @!P4 FMUL R24, R24, 0.5 ;  /* 0x3f0000001818c820 */ /* 0x000fe20000400000 */
[--C-:B------:R-:W-:Y:S01]  /*8910*/  FFMA R38, R45, UR33, -R71.reuse ;  /* 0x000000212d267c23 */ /* 0x100fe20008000847 */
[----:B------:R-:W1:Y:S01]  /*8920*/  MUFU.EX2 R70, R70 ;  /* 0x0000004600467308 */ /* 0x000e620000000800 */
[--C-:B------:R-:W-:Y:S01]  /*8930*/  FFMA R52, R52, UR33, -R71.reuse ;  /* 0x0000002134347c23 */ /* 0x100fe20008000847 */
[--C-:B------:R-:W-:Y:S01]  /*8940*/  FFMA R56, R56, UR33, -R71.reuse ;  /* 0x0000002138387c23 */ /* 0x100fe20008000847 */
[----:B------:R-:W-:Y:S01]  /*8950*/  @!P5 FMUL R25, R25, 0.5 ;  /* 0x3f0000001919d820 */ /* 0x000fe20000400000 */
[--C-:B------:R-:W-:Y:S01]  /*8960*/  FFMA R68, R68, UR33, -R71.reuse ;  /* 0x0000002144447c23 */ /* 0x100fe20008000847 */
[--C-:B------:R-:W-:Y:S01]  /*8970*/  FFMA R64, R64, UR33, -R71.reuse ;  /* 0x0000002140407c23 */ /* 0x100fe20008000847 */
[--C-:B------:R-:W-:Y:S01]  /*8980*/  FFMA R60, R60, UR33, -R71.reuse ;  /* 0x000000213c3c7c23 */ /* 0x100fe20008000847 */
[--C-:B------:R-:W-:Y:S01]  /*8990*/  FFMA R72, R72, UR33, -R71.reuse ;  /* 0x0000002148487c23 */ /* 0x100fe20008000847 */
[----:B------:R-:W3:Y:S01]  /*89a0*/  MUFU.EX2 R24, R24 ;  /* 0x0000001800187308 */ /* 0x000ee20000000800 */
[----:B--2---:R-:W-:Y:S01]  /*89b0*/  @!P3 FMUL R63, R63, R63 ;  /* 0x0000003f3f3fb220 */ /* 0x004fe20000400000 */
[----:B------:R-:W-:Y:S01]  /*89c0*/  @!P2 FMUL R26, R26, 0.5 ;  /* 0x3f0000001a1aa820 */ /* 0x000fe20000400000 */
[----:B------:R-:W-:Y:S01]  /*89d0*/  FSETP.GEU.AND P3, PT, R28, -126, PT ;  /* 0xc2fc00001c00780b */ /* 0x000fe20003f6e000 */
[--C-:B------:R-:W-:Y:S01]  /*89e0*/  FFMA R80, R80, UR33, -R71.reuse ;  /* 0x0000002150507c23 */ /* 0x100fe20008000847 */
[--C-:B------:R-:W-:Y:S01]  /*89f0*/  FFMA R76, R76, UR33, -R71.reuse ;  /* 0x000000214c4c7c23 */ /* 0x100fe20008000847 */
[--C-:B------:R-:W-:Y:S01]  /*8a00*/  FFMA R81, R81, UR33, -R71.reuse ;  /* 0x0000002151517c23 */ /* 0x100fe20008000847 */
[--C-:B------:R-:W-:Y:S01]  /*8a10*/  FFMA R85, R85, UR33, -R71.reuse ;  /* 0x0000002155557c23 */ /* 0x100fe20008000847 */
[----:B------:R-:W2:Y:S01]  /*8a20*/  MUFU.EX2 R26, R26 ;  /* 0x0000001a001a7308 */ /* 0x000ea20000000800 */
[----:B-1----:R-:W-:Y:S01]  /*8a30*/  @!P6 FMUL R70, R70, R70 ;  /* 0x000000464646e220 */ /* 0x002fe20000400000 */
[----:B------:R-:W-:Y:S01]  /*8a40*/  FSETP.GEU.AND P6, PT, R29, -126, PT ;  /* 0xc2fc00001d00780b */ /* 0x000fe20003fce000 */
[--C-:B------:R-:W-:Y:S01]  /*8a50*/  FFMA R77, R77, UR33, -R71.reuse ;  /* 0x000000214d4d7c23 */ /* 0x100fe20008000847 */
[----:B------:R-:W-:Y:S01]  /*8a60*/  FFMA R84, R84, UR33, -R71 ;  /* 0x0000002154547c23 */ /* 0x000fe20008000847 */
[----:B------:R-:W-:Y:S01]  /*8a70*/  FADD R79, R22, R59 ;  /* 0x0000003b164f7221 */ /* 0x000fe20000000000 */
[----:B------:R-:W-:-:S02]  /*8a80*/  FMUL R78, R78, UR33 ;  /* 0x000000214e4e7c20 */ /* 0x000fc40008400000 */
[----:B------:R1:W4:Y:S01]  /*8a90*/  MUFU.EX2 R67, R25 ;  /* 0x0000001900437308 */ /* 0x0003220000000800 */
[----:B------:R-:W-:Y:S01]  /*8aa0*/  @!P3 FMUL R28, R28, 0.5 ;  /* 0x3f0000001c1cb820 */ /* 0x000fe20000400000 */
[----:B---3--:R-:W-:Y:S01]  /*8ab0*/  @!P4 FMUL R24, R24, R24 ;  /* 0x000000181818c220 */ /* 0x008fe20000400000 */
[----:B------:R-:W-:-:S04]  /*8ac0*/  FSETP.GEU.AND P4, PT, R32, -126, PT ;  /* 0xc2fc00002000780b */ /* 0x000fc80003f8e000 */
[----:B------:R-:W-:Y:S01]  /*8ad0*/  @!P6 FMUL R29, R29, 0.5 ;  /* 0x3f0000001d1de820 */ /* 0x000fe20000400000 */
[----:B------:R-:W3:Y:S01]  /*8ae0*/  MUFU.EX2 R28, R28 ;  /* 0x0000001c001c7308 */ /* 0x000ee20000000800 */
[----:B-1----:R-:W-:Y:S01]  /*8af0*/  FFMA R25, R37, UR33, -R71 ;  /* 0x0000002125197c23 */ /* 0x002fe20008000847 */
[----:B--2---:R-:W-:-:S04]  /*8b00*/  @!P2 FMUL R26, R26, R26 ;  /* 0x0000001a1a1aa220 */ /* 0x004fc80000400000 */
[----:B------:R-:W-:Y:S02]  /*8b10*/  FSETP.GEU.AND P2, PT, R25, -126, PT ;  /* 0xc2fc00001900780b */ /* 0x000fe40003f4e000 */
[----:B------:R1:W2:Y:S01]  /*8b20*/  MUFU.EX2 R33, R29 ;  /* 0x0000001d00217308 */ /* 0x0002a20000000800 */
[----:B----4-:R-:W-:Y:S01]  /*8b30*/  @!P5 FMUL R67, R67, R67 ;  /* 0x000000434343d220 */ /* 0x010fe20000400000 */
[----:B------:R-:W-:Y:S01]  /*8b40*/  FSETP.GEU.AND P5, PT, R30, -126, PT ;  /* 0xc2fc00001e00780b */ /* 0x000fe20003fae000 */
[----:B------:R-:W-:-:S05]  /*8b50*/  @!P4 FMUL R32, R32, 0.5 ;  /* 0x3f0000002020c820 */ /* 0x000fca0000400000 */
[----:B------:R-:W4:Y:S01]  /*8b60*/  MUFU.EX2 R37, R32 ;  /* 0x0000002000257308 */ /* 0x000f220000000800 */
[----:B-1----:R-:W-:Y:S01]  /*8b70*/  FFMA R29, R41, UR33, -R71 ;  /* 0x00000021291d7c23 */ /* 0x002fe20008000847 */
[----:B---3--:R-:W-:Y:S01]  /*8b80*/  @!P3 FMUL R28, R28, R28 ;  /* 0x0000001c1c1cb220 */ /* 0x008fe20000400000 */
[----:B------:R-:W-:-:S03]  /*8b90*/  @!P2 FMUL R25, R25, 0.5 ;  /* 0x3f0000001919a820 */ /* 0x000fc60000400000 */
[----:B------:R-:W-:Y:S01]  /*8ba0*/  FSETP.GEU.AND P3, PT, R29, -126, PT ;  /* 0xc2fc00001d00780b */ /* 0x000fe20003f6e000 */
[----:B------:R-:W-:Y:S01]  /*8bb0*/  @!P5 FMUL R30, R30, 0.5 ;  /* 0x3f0000001e1ed820 */ /* 0x000fe20000400000 */
[----:B------:R1:W3:Y:S01]  /*8bc0*/  MUFU.EX2 R41, R25 ;  /* 0x0000001900297308 */ /* 0x0002e20000000800 */
[----:B--2---:R-:W-:Y:S01]  /*8bd0*/  @!P6 FMUL R33, R33, R33 ;  /* 0x000000212121e220 */ /* 0x004fe20000400000 */
[----:B------:R-:W-:-:S06]  /*8be0*/  FSETP.GEU.AND P6, PT, R40, -126, PT ;  /* 0xc2fc00002800780b */ /* 0x000fcc0003fce000 */
[----:B------:R-:W2:Y:S01]  /*8bf0*/  MUFU.EX2 R30, R30 ;  /* 0x0000001e001e7308 */ /* 0x000ea20000000800 */
[----:B----4-:R-:W-:Y:S01]  /*8c00*/  @!P4 FMUL R37, R37, R37 ;  /* 0x000000252525c220 */ /* 0x010fe20000400000 */
[----:B------:R-:W-:Y:S01]  /*8c10*/  FSETP.GEU.AND P4, PT, R34, -126, PT ;  /* 0xc2fc00002200780b */ /* 0x000fe20003f8e000 */
[----:B------:R-:W-:Y:S01]  /*8c20*/  @!P3 FMUL R29, R29, 0.5 ;  /* 0x3f0000001d1db820 */ /* 0x000fe20000400000 */
[----:B-1----:R-:W-:-:S03]  /*8c30*/  FFMA R25, R49, UR33, -R71 ;  /* 0x0000002131197c23 */ /* 0x002fc60008000847 */
        /* <DEDUP_REMOVED lines=10> */
[----:B------:R-:W1:Y:S01]  /*8ce0*/  MUFU.EX2 R34, R34 ;  /* 0x0000002200227308 */ /* 0x000e620000000800 */
[----:B----4-:R-:W-:Y:S01]  /*8cf0*/  @!P3 FMUL R45, R45, R45 ;  /* 0x0000002d2d2db220 */ /* 0x010fe20000400000 */
[----:B------:R-:W-:Y:S01]  /*8d00*/  FSETP.GEU.AND P3, PT, R52, -126, PT ;  /* 0xc2fc00003400780b */ /* 0x000fe20003f6e000 */
[----:B---3--:R-:W-:-:S04]  /*8d10*/  FFMA R40, R57, UR33, -R71 ;  /* 0x0000002139287c23 */ /* 0x008fc80008000847 */
[----:B------:R-:W-:Y:S01]  /*8d20*/  @!P5 FMUL R38, R38, 0.5 ;  /* 0x3f0000002626d820 */ /* 0x000fe20000400000 */
[----:B------:R-:W2:Y:S01]  /*8d30*/  MUFU.EX2 R36, R36 ;  /* 0x0000002400247308 */ /* 0x000ea20000000800 */
[----:B-----5:R-:W-:Y:S01]  /*8d40*/  @!P6 FMUL R32, R32, R32 ;  /* 0x000000202020e220 */ /* 0x020fe20000400000 */
        /* <DEDUP_REMOVED lines=10> */
[----:B------:R2:W5:Y:S01]  /*8df0*/  MUFU.EX2 R53, R25 ;  /* 0x0000001900357308 */ /* 0x0005620000000800 */
[----:B---3--:R-:W-:Y:S01]  /*8e00*/  @!P5 FMUL R49, R49, R49 ;  /* 0x000000313131d220 */ /* 0x008fe20000400000 */
[----:B------:R-:W-:Y:S01]  /*8e10*/  FSETP.GEU.AND P5, PT, R56, -126, PT ;  /* 0xc2fc00003800780b */ /* 0x000fe20003fae000 */
[----:B-1----:R-:W-:-:S04]  /*8e20*/  FFMA R52, R69, UR33, -R71 ;  /* 0x0000002145347c23 */ /* 0x002fc80008000847 */
[----:B------:R-:W-:Y:S01]  /*8e30*/  @!P2 FMUL R40, R40, 0.5 ;  /* 0x3f0000002828a820 */ /* 0x000fe20000400000 */
[----:B------:R1:W3:Y:S01]  /*8e40*/  MUFU.EX2 R57, R29 ;  /* 0x0000001d00397308 */ /* 0x0002e20000000800 */
[----:B--2---:R-:W-:Y:S01]  /*8e50*/  FFMA R25, R61, UR33, -R71 ;  /* 0x000000213d197c23 */ /* 0x004fe20008000847 */
[----:B----4-:R-:W-:-:S04]  /*8e60*/  @!P3 FMUL R38, R38, R38 ;  /* 0x000000262626b220 */ /* 0x010fc80000400000 */
[----:B------:R-:W-:Y:S01]  /*8e70*/  FSETP.GEU.AND P3, PT, R25, -126, PT ;  /* 0xc2fc00001900780b */ /* 0x000fe20003f6e000 */
[----:B------:R-:W-:Y:S01]  /*8e80*/  @!P5 FMUL R56, R56, 0.5 ;  /* 0x3f0000003838d820 */ /* 0x000fe20000400000 */
[----:B------:R-:W2:Y:S01]  /*8e90*/  MUFU.EX2 R40, R40 ;  /* 0x0000002800287308 */ /* 0x000ea20000000800 */
[----:B-1----:R-:W-:Y:S01]  /*8ea0*/  FFMA R29, R65, UR33, -R71 ;  /* 0x00000021411d7c23 */ /* 0x002fe20008000847 */
[----:B-----5:R-:W-:Y:S01]  /*8eb0*/  @!P6 FMUL R53, R53, R53 ;  /* 0x000000353535e220 */ /* 0x020fe20000400000 */
[----:B------:R-:W-:-:S05]  /*8ec0*/  FSETP.GEU.AND P6, PT, R60, -126, PT ;  /* 0xc2fc00003c00780b */ /* 0x000fca0003fce000 */
[----:B------:R-:W1:Y:S01]  /*8ed0*/  MUFU.EX2 R75, R56 ;  /* 0x00000038004b7308 */ /* 0x000e620000000800 */
[----:B---3--:R-:W-:Y:S01]  /*8ee0*/  @!P4 FMUL R57, R57, R57 ;  /* 0x000000393939c220 */ /* 0x008fe20000400000 */
[----:B------:R-:W-:Y:S01]  /*8ef0*/  FSETP.GEU.AND P4, PT, R64, -126, PT ;  /* 0xc2fc00004000780b */ /* 0x000fe20003f8e000 */
[----:B------:R-:W-:-:S05]  /*8f00*/  @!P3 FMUL R25, R25, 0.5 ;  /* 0x3f0000001919b820 */ /* 0x000fca0000400000 */
[----:B------:R3:W4:Y:S01]  /*8f10*/  MUFU.EX2 R44, R25 ;  /* 0x00000019002c7308 */ /* 0x0007220000000800 */
[----:B--2---:R-:W-:Y:S01]  /*8f20*/  @!P2 FMUL R40, R40, R40 ;  /* 0x000000282828a220 */ /* 0x004fe20000400000 */
[----:B------:R-:W-:Y:S01]  /*8f30*/  FSETP.GEU.AND P2, PT, R68, -126, PT ;  /* 0xc2fc00004400780b */ /* 0x000fe20003f4e000 */
[----:B------:R-:W-:-:S04]  /*8f40*/  @!P6 FMUL R60, R60, 0.5 ;  /* 0x3f0000003c3ce820 */ /* 0x000fc80000400000 */
[----:B------:R-:W-:Y:S01]  /*8f50*/  @!P4 FMUL R64, R64, 0.5 ;  /* 0x3f0000004040c820 */ /* 0x000fe20000400000 */
[----:B------:R2:W5:Y:S01]  /*8f60*/  MUFU.EX2 R61, R60 ;  /* 0x0000003c003d7308 */ /* 0x0005620000000800 */
[----:B-1----:R-:W-:Y:S01]  /*8f70*/  @!P5 FMUL R75, R75, R75 ;  /* 0x0000004b4b4bd220 */ /* 0x002fe20000400000 */
[----:B------:R-:W-:Y:S01]  /*8f80*/  FSETP.GEU.AND P5, PT, R29, -126, PT ;  /* 0xc2fc00001d00780b */ /* 0x000fe20003fae000 */
[----:B---3--:R-:W-:Y:S01]  /*8f90*/  FFMA R25, R73, UR33, -R71 ;  /* 0x0000002149197c23 */ /* 0x008fe20008000847 */
[----:B------:R-:W-:-:S03]  /*8fa0*/  FADD R71, R18, R51 ;  /* 0x0000003312477221 */ /* 0x000fc60000000000 */
[----:B------:R-:W-:Y:S01]  /*8fb0*/  @!P2 FMUL R68, R68, 0.5 ;  /* 0x3f0000004444a820 */ /* 0x000fe20000400000 */
[----:B------:R1:W3:Y:S01]  /*8fc0*/  MUFU.EX2 R65, R64 ;  /* 0x0000004000417308 */ /* 0x0002e20000000800 */
[----:B----4-:R-:W-:Y:S01]  /*8fd0*/  @!P3 FMUL R44, R44, R44 ;  /* 0x0000002c2c2cb220 */ /* 0x010fe20000400000 */
[----:B------:R-:W-:Y:S01]  /*8fe0*/  FSETP.GEU.AND P3, PT, R72, -126, PT ;  /* 0xc2fc00004800780b */ /* 0x000fe20003f6e000 */
[----:B--2---:R-:W-:-:S04]  /*8ff0*/  FADD R60, R15, R58 ;  /* 0x0000003a0f3c7221 */ /* 0x004fc80000000000 */
[----:B------:R-:W-:Y:S01]  /*9000*/  @!P5 FMUL R29, R29, 0.5 ;  /* 0x3f0000001d1dd820 */ /* 0x000fe20000400000 */
[----:B------:R2:W4:Y:S01]  /*9010*/  MUFU.EX2 R69, R68 ;  /* 0x0000004400457308 */ /* 0x0005220000000800 */
[----:B-----5:R-:W-:Y:S01]  /*9020*/  @!P6 FMUL R61, R61, R61 ;  /* 0x0000003d3d3de220 */ /* 0x020fe20000400000 */
[----:B------:R-:W-:Y:S01]  /*9030*/  FSETP.GEU.AND P6, PT, R52, -126, PT ;  /* 0xc2fc00003400780b */ /* 0x000fe20003fce000 */
[----:B-1----:R-:W-:Y:S01]  /*9040*/  FADD R64, R19, R74 ;  /* 0x0000004a13407221 */ /* 0x002fe20000000000 */
[----:B------:R-:W-:-:S03]  /*9050*/  FADD R139, R60, R79 ;  /* 0x0000004f3c8b7221 */ /* 0x000fc60000000000 */
[----:B------:R-:W-:Y:S01]  /*9060*/  @!P3 FMUL R72, R72, 0.5 ;  /* 0x3f0000004848b820 */ /* 0x000fe20000400000 */
[----:B------:R1:W5:Y:S01]  /*9070*/  MUFU.EX2 R48, R29 ;  /* 0x0000001d00307308 */ /* 0x0003620000000800 */
[----:B---3--:R-:W-:Y:S01]  /*9080*/  @!P4 FMUL R65, R65, R65 ;  /* 0x000000414141c220 */ /* 0x008fe20000400000 */
[----:B------:R-:W-:Y:S01]  /*9090*/  FSETP.GEU.AND P4, PT, R25, -126, PT ;  /* 0xc2fc00001900780b */ /* 0x000fe20003f8e000 */
[----:B--2---:R-:W-:-:S04]  /*90a0*/  FADD R68, R20, R55 ;  /* 0x0000003714447221 */ /* 0x004fc80000000000 */
[----:B------:R-:W-:Y:S01]  /*90b0*/  @!P6 FMUL R52, R52, 0.5 ;  /* 0x3f0000003434e820 */ /* 0x000fe20000400000 */
[----:B------:R-:W2:Y:S01]  /*90c0*/  MUFU.EX2 R73, R72 ;  /* 0x0000004800497308 */ /* 0x000ea20000000800 */
[----:B----4-:R-:W-:Y:S01]  /*90d0*/  @!P2 FMUL R69, R69, R69 ;  /* 0x000000454545a220 */ /* 0x010fe20000400000 */
[----:B------:R-:W-:Y:S01]  /*90e0*/  FSETP.GEU.AND P2, PT, R80, -126, PT ;  /* 0xc2fc00005000780b */ /* 0x000fe20003f4e000 */
[----:B-1----:R-:W-:Y:S01]  /*90f0*/  FADD R29, -R11, R8 ;  /* 0x000000080b1d7221 */ /* 0x002fe20000000100 */
[----:B------:R-:W-:Y:S01]  /*9100*/  FADD R11, R17, R66 ;  /* 0x00000042110b7221 */ /* 0x000fe20000000000 */
[----:B------:R-:W-:Y:S02]  /*9110*/  FADD R8, R10, R21 ;  /* 0x000000150a087221 */ /* 0x000fe40000000000 */
[----:B------:R-:W-:Y:S01]  /*9120*/  @!P4 FMUL R25, R25, 0.5 ;  /* 0x3f0000001919c820 */ /* 0x000fe20000400000 */
[----:B------:R-:W1:Y:S01]  /*9130*/  MUFU.EX2 R52, R52 ;  /* 0x0000003400347308 */ /* 0x000e620000000800 */
[----:B-----5:R-:W-:Y:S01]  /*9140*/  @!P5 FMUL R48, R48, R48 ;  /* 0x000000303030d220 */ /* 0x020fe20000400000 */
[----:B------:R-:W-:Y:S01]  /*9150*/  FSETP.GEU.AND P5, PT, R76, -126, PT ;  /* 0xc2fc00004c00780b */ /* 0x000fe20003fae000 */
[----:B------:R-:W-:Y:S01]  /*9160*/  FADD R87, R8, R11 ;  /* 0x0000000b08577221 */ /* 0x000fe20000000000 */
[----:B------:R-:W-:Y:S01]  /*9170*/  FADD R8, R13, R46 ;  /* 0x0000002e0d087221 */ /* 0x000fe20000000000 */
[----:B------:R-:W-:Y:S01]  /*9180*/  FMUL R86, R29, UR33 ;  /* 0x000000211d567c20 */ /* 0x000fe20008400000 */
[----:B------:R-:W-:Y:S01]  /*9190*/  FADD R29, R67, R40 ;  /* 0x00000028431d7221 */ /* 0x000fe20000000000 */
[----:B------:R-:W-:Y:S01]  /*91a0*/  @!P2 FMUL R80, R80, 0.5 ;  /* 0x3f0000005050a820 */ /* 0x000fe20000400000 */
[----:B------:R3:W4:Y:S01]  /*91b0*/  MUFU.EX2 R56, R25 ;  /* 0x0000001900387308 */ /* 0x0007220000000800 */
        /* <DEDUP_REMOVED lines=8> */
[----:B---3--:R-:W-:Y:S01]  /*9240*/  FADD R25, R14, R23 ;  /* 0x000000170e197221 */ /* 0x008fe20000000000 */
[----:B------:R-:W-:Y:S01]  /*9250*/  FADD R137, R8, R71 ;  /* 0x0000004708897221 */ /* 0x000fe20000000000 */
[----:B------:R-:W-:Y:S01]  /*9260*/  FADD R71, R42, R63 ;  /* 0x0000003f2a477221 */ /* 0x000fe20000000000 */
[----:B-1----:R-:W-:Y:S01]  /*9270*/  @!P6 FMUL R52, R52, R52 ;  /* 0x000000343434e220 */ /* 0x002fe20000400000 */
[----:B------:R-:W-:Y:S01]  /*9280*/  FADD R140, R25, R64 ;  /* 0x00000040198c7221 */ /* 0x000fe20000000000 */
[----:B------:R-:W-:Y:S01]  /*9290*/  FADD R25, R31, R50 ;  /* 0x000000321f197221 */ /* 0x000fe20000000000 */
[----:B------:R-:W-:Y:S01]  /*92a0*/  @!P3 FMUL R81, R81, 0.5 ;  /* 0x3f0000005151b820 */ /* 0x000fe20000400000 */
[----:B------:R1:W3:Y:S01]  /*92b0*/  MUFU.EX2 R9, R76 ;  /* 0x0000004c00097308 */ /* 0x0002e20000000800 */
[----:B----4-:R-:W-:Y:S01]  /*92c0*/  @!P4 FMUL R56, R56, R56 ;  /* 0x000000383838c220 */ /* 0x010fe20000400000 */
[----:B------:R-:W-:Y:S01]  /*92d0*/  FADD R64, R39, R70 ;  /* 0x0000004627407221 */ /* 0x000fe20000000000 */
[----:B------:R-:W-:Y:S01]  /*92e0*/  FSETP.GEU.AND P4, PT, R77, -126, PT ;  /* 0xc2fc00004d00780b */ /* 0x000fe20003f8e000 */
[----:B------:R-:W-:Y:S01]  /*92f0*/  FADD R87, R87, R140 ;  /* 0x0000008c57577221 */ /* 0x000fe20000000000 */
[----:B------:R-:W-:Y:S01]  /*9300*/  FSETP.GEU.AND P6, PT, R78, -126, PT ;  /* 0xc2fc00004e00780b */ /* 0x000fe20003fce000 */
[----:B------:R-:W-:Y:S01]  /*9310*/  FADD R142, R25, R64 ;  /* 0x00000040198e7221 */ /* 0x000fe20000000000 */
[----:B------:R-:W-:Y:S01]  /*9320*/  FADD R64, R16, R47 ;  /* 0x0000002f10407221 */ /* 0x000fe20000000000 */
[----:B------:R-:W4:Y:S01]  /*9330*/  MUFU.EX2 R60, R81 ;  /* 0x00000051003c7308 */ /* 0x000f220000000800 */
[----:B--2---:R-:W-:Y:S01]  /*9340*/  @!P2 FMUL R11, R11, R11 ;  /* 0x0000000b0b0ba220 */ /* 0x004fe20000400000 */
[----:B------:R-:W-:Y:S01]  /*9350*/  FSETP.GEU.AND P2, PT, R85, -126, PT ;  /* 0xc2fc00005500780b */ /* 0x000fe20003f4e000 */
[----:B------:R-:W-:Y:S01]  /*9360*/  FADD R141, R64, R71 ;  /* 0x00000047408d7221 */ /* 0x000fe20000000000 */
[----:B------:R-:W-:Y:S01]  /*9370*/  FADD R25, R12, R43 ;  /* 0x0000002b0c197221 */ /* 0x000fe20000000000 */
[----:B-1----:R-:W-:Y:S01]  /*9380*/  FADD R76, R45, R56 ;  /* 0x000000382d4c7221 */ /* 0x002fe20000000000 */
[----:B------:R-:W-:Y:S01]  /*9390*/  FADD R136, R136, R139 ;  /* 0x0000008b88887221 */ /* 0x000fe20000000000 */
[----:B------:R-:W-:Y:S01]  /*93a0*/  FADD R142, R137, R142 ;  /* 0x0000008e898e7221 */ /* 0x000fe20000000000 */
[----:B------:R-:W-:Y:S01]  /*93b0*/  @!P4 FMUL R77, R77, 0.5 ;  /* 0x3f0000004d4dc820 */ /* 0x000fe20000400000 */
[----:B---3--:R-:W-:Y:S01]  /*93c0*/  @!P5 FMUL R9, R9, R9 ;  /* 0x000000090909d220 */ /* 0x008fe20000400000 */
[----:B------:R-:W-:Y:S01]  /*93d0*/  FSETP.GEU.AND P5, PT, R84, -126, PT ;  /* 0xc2fc00005400780b */ /* 0x000fe20003fae000 */
[----:B------:R-:W-:Y:S01]  /*93e0*/  FADD R138, R25, R68 ;  /* 0x00000044198a7221 */ /* 0x000fe20000000000 */
[----:B------:R1:W2:Y:S01]  /*93f0*/  MUFU.EX2 R8, R77 ;  /* 0x0000004d00087308 */ /* 0x0002a20000000800 */
[----:B------:R-:W-:Y:S01]  /*9400*/  FADD R25, R24, R75 ;  /* 0x0000004b18197221 */ /* 0x000fe20000000000 */
[----:B------:R-:W-:Y:S01]  /*9410*/  FADD R68, R28, R65 ;  /* 0x000000411c447221 */ /* 0x000fe20000000000 */
[----:B------:R-:W-:Y:S01]  /*9420*/  @!P2 FMUL R85, R85, 0.5 ;  /* 0x3f0000005555a820 */ /* 0x000fe20000400000 */
[----:B------:R-:W-:Y:S01]  /*9430*/  FADD R80, R29, R76 ;  /* 0x0000004c1d507221 */ /* 0x000fe20000000000 */
[----:B----4-:R-:W-:Y:S01]  /*9440*/  @!P3 FMUL R60, R60, R60 ;  /* 0x0000003c3c3cb220 */ /* 0x010fe20000400000 */
[----:B------:R-:W-:Y:S01]  /*9450*/  FSETP.GEU.AND P3, PT, R86, -126, PT ;  /* 0xc2fc00005600780b */ /* 0x000fe20003f6e000 */
[----:B------:R-:W-:Y:S01]  /*9460*/  FADD R79, R25, R72 ;  /* 0x00000048194f7221 */ /* 0x000fe20000000000 */
[----:B------:R-:W3:Y:S01]  /*9470*/  MUFU.EX2 R64, R85 ;  /* 0x0000005500407308 */ /* 0x000ee20000000800 */
[----:B-1----:R-:W-:Y:S01]  /*9480*/  FADD R77, R36, R11 ;  /* 0x0000000b244d7221 */ /* 0x002fe20000000000 */
[----:B------:R-:W-:Y:S01]  /*9490*/  FADD R25, R26, R61 ;  /* 0x0000003d1a197221 */ /* 0x000fe20000000000 */
[----:B------:R-:W-:Y:S01]  /*94a0*/  @!P5 FMUL R84, R84, 0.5 ;  /* 0x3f0000005454d820 */ /* 0x000fe20000400000 */
[----:B------:R-:W-:Y:S01]  /*94b0*/  FADD R29, R37, R48 ;  /* 0x00000030251d7221 */ /* 0x000fe20000000000 */
[----:B------:R-:W-:Y:S01]  /*94c0*/  FADD R82, R68, R77 ;  /* 0x0000004d44527221 */ /* 0x000fe20000000000 */
[----:B------:R-:W-:Y:S01]  /*94d0*/  FADD R68, R34, R9 ;  /* 0x0000000922447221 */ /* 0x000fe20000000000 */
[----:B------:R-:W-:Y:S01]  /*94e0*/  FADD R72, R53, R60 ;  /* 0x0000003c35487221 */ /* 0x000fe20000000000 */
[----:B------:R-:W1:Y:S01]  /*94f0*/  MUFU.EX2 R71, R84 ;  /* 0x0000005400477308 */ /* 0x000e620000000800 */
[----:B------:R-:W-:Y:S01]  /*9500*/  @!P6 FMUL R78, R78, 0.5 ;  /* 0x3f0000004e4ee820 */ /* 0x000fe20000400000 */
[----:B------:R-:W-:Y:S01]  /*9510*/  FADD R81, R25, R68 ;  /* 0x0000004419517221 */ /* 0x000fe20000000000 */
[----:B------:R-:W-:Y:S01]  /*9520*/  FADD R68, R41, R52 ;  /* 0x0000003429447221 */ /* 0x000fe20000000000 */
[----:B------:R-:W-:Y:S01]  /*9530*/  @!P3 FMUL R86, R86, 0.5 ;  /* 0x3f0000005656b820 */ /* 0x000fe20000400000 */
[----:B--2---:R-:W-:Y:S01]  /*9540*/  @!P4 FMUL R8, R8, R8 ;  /* 0x000000080808c220 */ /* 0x004fe20000400000 */
[----:B------:R-:W-:Y:S01]  /*9550*/  FADD R83, R29, R72 ;  /* 0x000000481d537221 */ /* 0x000fe20000000000 */
[----:B------:R-:W-:Y:S01]  /*9560*/  FADD R29, R30, R69 ;  /* 0x000000451e1d7221 */ /* 0x000fe20000000000 */
[----:B------:R-:W2:Y:S01]  /*9570*/  MUFU.EX2 R85, R86 ;  /* 0x0000005600557308 */ /* 0x000ea20000000800 */
        /* <DEDUP_REMOVED lines=8> */
[----:B-1----:R-:W-:Y:S01]  /*9600*/  @!P5 FMUL R71, R71, R71 ;  /* 0x000000474747d220 */ /* 0x002fe20000400000 */
[----:B------:R-:W-:Y:S01]  /*9610*/  FADD R68, R68, R77 ;  /* 0x0000004d44447221 */ /* 0x000fe20000000000 */
[----:B------:R-:W-:Y:S01]  /*9620*/  FADD R87, R87, R142 ;  /* 0x0000008e57577221 */ /* 0x000fe20000000000 */
[----:B------:R-:W1:Y:S01]  /*9630*/  MUFU.EX2 R77, R78 ;  /* 0x0000004e004d7308 */ /* 0x000e620000000800 */
[----:B------:R-:W-:Y:S01]  /*9640*/  FADD R76, R38, R71 ;  /* 0x00000047264c7221 */ /* 0x000fe20000000000 */
[----:B------:R-:W-:Y:S01]  /*9650*/  FADD R25, R25, R68 ;  /* 0x0000004419197221 */ /* 0x000fe20000000000 */
[----:B------:R-:W-:Y:S01]  /*9660*/  FADD R136, R136, R141 ;  /* 0x0000008d88887221 */ /* 0x000fe20000000000 */
[----:B------:R-:W-:Y:S01]  /*9670*/  SHF.L.U32 R68, R7, 0x1f, RZ ;  /* 0x0000001f07447819 */ /* 0x000fe200000006ff */
[----:B------:R-:W-:Y:S01]  /*9680*/  FADD R76, R29, R76 ;  /* 0x0000004c1d4c7221 */ /* 0x000fe20000000000 */
[----:B------:R-:W-:Y:S01]  /*9690*/  FADD R25, R80, R25 ;  /* 0x0000001950197221 */ /* 0x000fe20000000000 */
[----:B------:R-:W-:Y:S01]  /*96a0*/  FADD R136, R87, R136 ;  /* 0x0000008857887221 */ /* 0x000fe20000000000 */
[----:B--2---:R-:W-:Y:S01]  /*96b0*/  @!P3 FMUL R85, R85, R85 ;  /* 0x000000555555b220 */ /* 0x004fe20000400000 */
[----:B------:R-:W-:Y:S01]  /*96c0*/  FADD R76, R81, R76 ;  /* 0x0000004c514c7221 */ /* 0x000fe20000000000 */
[----:B------:R2:W3:Y:S01]  /*96d0*/  SYNCS.PHASECHK.TRANS64.TRYWAIT P2, [UR7+0x24000], R68 ;  /* 0x02400044ff0075a7 */ /* 0x0004e20008040147 */
[----:B------:R-:W-:Y:S01]  /*96e0*/  F2FP.F16.F32.PACK_AB R30, R41, R30 ;  /* 0x0000001e291e723e */ /* 0x000fe200000000ff */
[----:B------:R-:W-:Y:S01]  /*96f0*/  FFMA R2, R85, R2, R136 ;  /* 0x0000000255027223 */ /* 0x000fe20000000088 */
[----:B------:R-:W-:Y:S01]  /*9700*/  FADD R76, R79, R76 ;  /* 0x0000004c4f4c7221 */ /* 0x000fe20000000000 */
[----:B------:R-:W-:Y:S01]  /*9710*/  F2FP.F16.F32.PACK_AB R39, R42, R39 ;  /* 0x000000272a27723e */ /* 0x000fe200000000ff */
[----:B------:R-:W-:Y:S01]  /*9720*/  FMUL R90, R90, R85 ;  /* 0x000000555a5a7220 */ /* 0x000fe20000400000 */
[----:B------:R-:W-:Y:S01]  /*9730*/  F2FP.F16.F32.PACK_AB R34, R49, R34 ;  /* 0x000000223122723e */ /* 0x000fe200000000ff */
[----:B------:R-:W-:Y:S01]  /*9740*/  FADD R76, R76, R25 ;  /* 0x000000194c4c7221 */ /* 0x000fe20000000000 */
[----:B-1----:R-:W-:Y:S01]  /*9750*/  @!P6 FMUL R77, R77, R77 ;  /* 0x0000004d4d4de220 */ /* 0x002fe20000400000 */
[----:B------:R-:W-:Y:S01]  /*9760*/  F2FP.F16.F32.PACK_AB R41, R46, R21 ;  /* 0x000000152e29723e */ /* 0x000fe200000000ff */
[----:B------:R-:W-:Y:S01]  /*9770*/  FMUL R91, R91, R85 ;  /* 0x000000555b5b7220 */ /* 0x000fe20000400000 */
[----:B------:R-:W-:Y:S01]  /*9780*/  F2FP.F16.F32.PACK_AB R42, R44, R61 ;  /* 0x0000003d2c2a723e */ /* 0x000fe200000000ff */
[----:B------:R-:W-:Y:S01]  /*9790*/  FFMA R0, R77, R0, R76 ;  /* 0x000000004d007223 */ /* 0x000fe2000000004c */
[----:B------:R-:W-:Y:S01]  /*97a0*/  F2FP.F16.F32.PACK_AB R26, R33, R26 ;  /* 0x0000001a211a723e */ /* 0x000fe200000000ff */
[-C--:B------:R-:W-:Y:S01]  /*97b0*/  FMUL R94, R94, R85.reuse ;  /* 0x000000555e5e7220 */ /* 0x080fe20000400000 */
[----:B------:R-:W-:Y:S01]  /*97c0*/  F2FP.F16.F32.PACK_AB R28, R37, R28 ;  /* 0x0000001c251c723e */ /* 0x000fe200000000ff */
[-C--:B------:R-:W-:Y:S01]  /*97d0*/  FMUL R95, R95, R85.reuse ;  /* 0x000000555f5f7220 */ /* 0x080fe20000400000 */
[----:B------:R-:W-:Y:S01]  /*97e0*/  F2FP.F16.F32.PACK_AB R32, R45, R32 ;  /* 0x000000202d20723e */ /* 0x000fe200000000ff */
[-C--:B------:R-:W-:Y:S01]  /*97f0*/  FMUL R98, R98, R85.reuse ;  /* 0x0000005562627220 */ /* 0x080fe20000400000 */
[----:B------:R-:W-:Y:S01]  /*9800*/  F2FP.F16.F32.PACK_AB R36, R53, R36 ;  /* 0x000000243524723e */ /* 0x000fe200000000ff */
[-C--:B------:R-:W-:Y:S01]  /*9810*/  FMUL R99, R99, R85.reuse ;  /* 0x0000005563637220 */ /* 0x080fe20000400000 */
[----:B------:R-:W-:Y:S01]  /*9820*/  F2FP.F16.F32.PACK_AB R43, R43, R54 ;  /* 0x000000362b2b723e */ /* 0x000fe200000000ff */
[----:B------:R-:W-:Y:S01]  /*9830*/  FMUL R102, R102, R85 ;  /* 0x0000005566667220 */ /* 0x000fe20000400000 */
[----:B------:R-:W-:Y:S01]  /*9840*/  F2FP.F16.F32.PACK_AB R44, R48, R65 ;  /* 0x00000041302c723e */ /* 0x000fe200000000ff */
[----:B------:R-:W-:Y:S01]  /*9850*/  FMUL R103, R103, R85 ;  /* 0x0000005567677220 */ /* 0x000fe20000400000 */
[----:B------:R-:W-:Y:S01]  /*9860*/  F2FP.F16.F32.PACK_AB R46, R52, R69 ;  /* 0x00000045342e723e */ /* 0x000fe200000000ff */
[-C--:B------:R-:W-:Y:S01]  /*9870*/  FMUL R106, R106, R85.reuse ;  /* 0x000000556a6a7220 */ /* 0x080fe20000400000 */
[----:B------:R-:W-:Y:S01]  /*9880*/  F2FP.F16.F32.PACK_AB R47, R47, R50 ;  /* 0x000000322f2f723e */ /* 0x000fe200000000ff */
[-C--:B------:R-:W-:Y:S01]  /*9890*/  FMUL R107, R107, R85.reuse ;  /* 0x000000556b6b7220 */ /* 0x080fe20000400000 */
        /* <DEDUP_REMOVED lines=16> */
[----:B------:R-:W-:Y:S01]  /*99a0*/  FMUL R88, R88, R77 ;  /* 0x0000004d58587220 */ /* 0x000fe20000400000 */
        /* <DEDUP_REMOVED lines=38> */
[----:B------:R-:W-:Y:S01]  /*9c10*/  F2FP.F16.F32.PACK_AB R54, R64, R71 ;  /* 0x000000474036723e */ /* 0x000fe200000000ff */
[----:B--23--:R-:W-:Y:S06]  /*9c20*/  @!P0 BRA `(.L_x_39) ;  /* 0x0000000000048947 */ /* 0x00cfec0003800000 */
[----:B------:R-:W-:Y:S01]  /*9c30*/  BPT.TRAP 0x1 ;  /* 0x000000040000795c */ /* 0x000fe20000300000 */
.L_x_39:
[----:B------:R-:W-:Y:S05]  /*9c40*/  @P2 BRA `(.L_x_40) ;  /* 0x0000000000082947 */ /* 0x000fea0003800000 */
[----:B------:R-:W1:Y:S02]  /*9c50*/  SYNCS.PHASECHK.TRANS64.TRYWAIT P2, [UR7+0x24000], R68 ;  /* 0x02400044ff0075a7 */ /* 0x000e640008040147 */
[----:B-1----:R-:W-:Y:S05]  /*9c60*/  @!P2 BRA `(.L_x_41) ;  /* 0x000000340028a947 */ /* 0x002fea0003800000 */
.L_x_40:
        /* <DEDUP_REMOVED lines=45> */
.L_x_42:
[----:B------:R-:W-:-:S04]  /*9f40*/  ULEA UR7, UR4, UR36, 0x3 ;  /* 0x0000002404077291 */ /* 0x000fc8000f8e183f */
[----:B------:R-:W-:-:S04]  /*9f50*/  UIADD3 UR7, UR7, 0x24028, URZ ;  /* 0x0002402807077890 */ /* 0x000fc8000fffe03f */
[----:B------:R-:W-:-:S09]  /*9f60*/  UPRMT UR7, URZ, 0x654, UR7 ;  /* 0x000006543f077896 */ /* 0x000fd20008000007 */
[----:B------:R-:W-:Y:S01]  /*9f70*/  SYNCS.ARRIVE.TRANS64.RED.A1T0 RZ, [UR7], RZ ;  /* 0x000000ffffff79a7 */ /* 0x000fe20008100407 */
[----:B------:R-:W-:Y:S05]  /*9f80*/  @P1 BRA `(.L_x_43) ;  /* 0x0000000000041947 */ /* 0x000fea0003800000 */
[----:B------:R-:W-:Y:S01]  /*9f90*/  BPT.TRAP 0x1 ;  /* 0x000000040000795c */ /* 0x000fe20000300000 */
.L_x_43:
[----:B------:R-:W-:-:S04]  /*9fa0*/  UIADD3 UR4, UR4, 0x1, URZ ;  /* 0x0000000104047890 */ /* 0x000fc8000fffe03f */
[----:B------:R-:W-:-:S04]  /*9fb0*/  UISETP.NE.AND UP0, UPT, UR4, 0x5, UPT ;  /* 0x000000050400788c */ /* 0x000fc8000bf05270 */
[----:B------:R-:W-:Y:S01]  /*9fc0*/  USEL UR7, UR4, URZ, UP0 ;  /* 0x0000003f04077287 */ /* 0x000fe20008000000 */
[----:B------:R-:W-:Y:S11]  /*9fd0*/  @!P0 BRA `(.L_x_44) ;  /* 0x0000000000048947 */ /* 0x000ff60003800000 */
[----:B------:R-:W-:Y:S01]  /*9fe0*/  BPT.TRAP 0x1 ;  /* 0x000000040000795c */ /* 0x000fe20000300000 */
.L_x_44:
[----:B------:R-:W-:-:S04]  /*9ff0*/  ULEA UR4, UR7, UR36, 0x3 ;  /* 0x0000002407047291 */ /* 0x000fc8000f8e183f */
[----:B------:R-:W-:-:S04]  /*a000*/  UIADD3 UR4, UR4, 0x24028, URZ ;  /* 0x0002402804047890 */ /* 0x000fc8000fffe03f */
[----:B------:R-:W-:-:S09]  /*a010*/  UPRMT UR4, URZ, 0x654, UR4 ;  /* 0x000006543f047896 */ /* 0x000fd20008000004 */
[----:B------:R-:W-:Y:S01]  /*a020*/  SYNCS.ARRIVE.TRANS64.RED.A1T0 RZ, [UR4], RZ ;  /* 0x000000ffffff79a7 */ /* 0x000fe20008100404 */
[----:B------:R-:W-:Y:S05]  /*a030*/  @P1 BRA `(.L_x_45) ;  /* 0x0000000000041947 */ /* 0x000fea0003800000 */
[----:B------:R-:W-:Y:S01]  /*a040*/  BPT.TRAP 0x1 ;  /* 0x000000040000795c */ /* 0x000fe20000300000 */
.L_x_45:
[----:B------:R-:W-:Y:S01]  /*a050*/  UIADD3 UR4, UR7, 0x1, URZ ;  /* 0x0000000107047890 */ /* 0x000fe2000fffe03f */
[C---:B------:R-:W-:Y:S01]  /*a060*/  ISETP.GT.AND P2, PT, R6.reuse, 0x1, PT ;  /* 0x000000010600780c */ /* 0x040fe20003f44270 */
[----:B------:R-:W-:Y:S01]  /*a070*/  UIADD3 UR7, UR11, 0x1, URZ ;  /* 0x000000010b077890 */ /* 0x000fe2000fffe03f */
[----:B------:R-:W-:Y:S01]  /*a080*/  IADD3 R6, R6, -0x1, RZ ;  /* 0xffffffff06067810 */ /* 0x000fe20007ffe0ff */
[----:B------:R-:W-:Y:S01]  /*a090*/  UISETP.NE.AND UP0, UPT, UR4, 0x5, UPT ;  /* 0x000000050400788c */ /* 0x000fe2000bf05270 */
[----:B------:R-:W-:Y:S01]  /*a0a0*/  VIADD R3, R3, 0x80 ;  /* 0x0000008003037836 */ /* 0x000fe20000000000 */
[----:B------:R-:W-:Y:S01]  /*a0b0*/  UISETP.NE.AND UP1, UPT, UR7, 0x5, UPT ;  /* 0x000000050700788c */ /* 0x000fe2000bf25270 */
[----:B-1----:R-:W-:Y:S01]  /*a0c0*/  MOV R9, R4 ;  /* 0x0000000400097202 */ /* 0x002fe20000000f00 */
[----:B------:R-:W-:Y:S01]  /*a0d0*/  USEL UR4, UR4, URZ, UP0 ;  /* 0x0000003f04047287 */ /* 0x000fe20008000000 */
[----:B------:R-:W-:Y:S01]  /*a0e0*/  MOV R8, R5 ;  /* 0x0000000500087202 */ /* 0x000fe20000000f00 */
[----:B------:R-:W-:-:S02]  /*a0f0*/  USEL UR10, URZ, 0x1, UP1 ;  /* 0x000000013f0a7887 */ /* 0x000fc40008800000 */
[----:B------:R-:W-:-:S04]  /*a100*/  USEL UR7, UR7, URZ, UP1 ;  /* 0x0000003f07077287 */ /* 0x000fc80008800000 */
[----:B------:R-:W-:Y:S01]  /*a110*/  LOP3.LUT R10, R7, UR10, RZ, 0x3c, !PT ;  /* 0x0000000a070a7c12 */ /* 0x000fe2000f8e3cff */
[----:B------:R-:W-:Y:S07]  /*a120*/  @P2 BRA `(.L_x_46) ;  /* 0xffffffcc00342947 */ /* 0x000fee000383ffff */
.L_x_35:
[----:B------:R-:W1:Y:S01]  /*a130*/  SHFL.BFLY PT, R3, R0, 0x1, 0x1f ;  /* 0x0c201f0000037f89 */ /* 0x000e6200000e0000 */
[----:B------:R-:W-:Y:S01]  /*a140*/  BSSY B0, `(.L_x_47) ;  /* 0x0000023000007945 */ /* 0x000fe20003800000 */
[----:B------:R-:W-:Y:S01]  /*a150*/  MOV R9, 0x7f800000 ;  /* 0x7f80000000097802 */ /* 0x000fe20000000f00 */
[----:B------:R-:W-:Y:S01]  /*a160*/  IMAD.MOV.U32 R8, RZ, RZ, 0x3f800000 ;  /* 0x3f800000ff087424 */ /* 0x000fe200078e00ff */
[----:B------:R-:W2:Y:S01]  /*a170*/  SHFL.BFLY PT, R7, R2, 0x1, 0x1f ;  /* 0x0c201f0002077f89 */ /* 0x000ea200000e0000 */
[----:B------:R-:W-:Y:S02]  /*a180*/  MOV R10, 0x3f800000 ;  /* 0x3f800000000a7802 */ /* 0x000fe40000000f00 */
[----:B------:R-:W-:Y:S01]  /*a190*/  MOV R11, 0x7f800000 ;  /* 0x7f800000000b7802 */ /* 0x000fe20000000f00 */
[----:B-1----:R-:W-:Y:S01]  /*a1a0*/  FADD R3, R3, R0 ;  /* 0x0000000003037221 */ /* 0x002fe20000000000 */
[----:B--2---:R-:W-:-:S04]  /*a1b0*/  FADD R16, R7, R2 ;  /* 0x0000000207107221 */ /* 0x004fc80000000000 */
[----:B------:R-:W1:Y:S04]  /*a1c0*/  SHFL.BFLY PT, R6, R3, 0x2, 0x1f ;  /* 0x0c401f0003067f89 */ /* 0x000e6800000e0000 */
[----:B------:R-:W2:Y:S01]  /*a1d0*/  SHFL.BFLY PT, R17, R16, 0x2, 0x1f ;  /* 0x0c401f0010117f89 */ /* 0x000ea200000e0000 */
[C---:B-1----:R-:W-:Y:S01]  /*a1e0*/  FSETP.NE.AND P0, PT, R3.reuse, -R6, PT ;  /* 0x800000060300720b */ /* 0x042fe20003f05000 */
[----:B------:R-:W-:Y:S01]  /*a1f0*/  FADD R6, R3, R6 ;  /* 0x0000000603067221 */ /* 0x000fe20000000000 */
[----:B--2---:R-:W-:-:S11]  /*a200*/  FADD R7, R16, R17 ;  /* 0x0000001110077221 */ /* 0x004fd60000000000 */
[----:B------:R-:W-:Y:S05]  /*a210*/  @!P0 BRA `(.L_x_48) ;  /* 0x0000000000548947 */ /* 0x000fea0003800000 */
[----:B------:R-:W-:Y:S01]  /*a220*/  IADD3 R0, R6, 0x1800000, RZ ;  /* 0x0180000006007810 */ /* 0x000fe20007ffe0ff */
[----:B------:R-:W-:Y:S03]  /*a230*/  BSSY B1, `(.L_x_49) ;  /* 0x000000c000017945 */ /* 0x000fe60003800000 */
[----:B------:R-:W-:-:S04]  /*a240*/  LOP3.LUT R0, R0, 0x7f800000, RZ, 0xc0, !PT ;  /* 0x7f80000000007812 */ /* 0x000fc800078ec0ff */
[----:B------:R-:W-:-:S13]  /*a250*/  ISETP.GT.U32.AND P0, PT, R0, 0x1ffffff, PT ;  /* 0x01ffffff0000780c */ /* 0x000fda0003f04070 */
[----:B------:R-:W-:Y:S05]  /*a260*/  @P0 BRA `(.L_x_50) ;  /* 0x0000000000100947 */ /* 0x000fea0003800000 */
[----:B------:R-:W-:Y:S01]  /*a270*/  IMAD.MOV.U32 R2, RZ, RZ, R6 ;  /* 0x000000ffff027224 */ /* 0x000fe200078e0006 */
[----:B------:R-:W-:-:S07]  /*a280*/  MOV R15, 0xa2a0 ;  /* 0x0000a2a0000f7802 */ /* 0x000fce0000000f00 */
[----:B------:R-:W-:Y:S05]  /*a290*/  CALL.REL.NOINC `($__internal_0_$__cuda_sm20_rcp_rn_f32_slowpath) ;  /* 0x0000003000447944 */ /* 0x000fea0003c00000 */
[----:B------:R-:W-:Y:S05]  /*a2a0*/  BRA `(.L_x_51) ;  /* 0x0000000000107947 */ /* 0x000fea0003800000 */
.L_x_50:
[----:B------:R-:W1:Y:S02]  /*a2b0*/  MUFU.RCP R3, R6 ;  /* 0x0000000600037308 */ /* 0x000e640000001000 */
[----:B-1----:R-:W-:-:S04]  /*a2c0*/  FFMA R0, R6, R3, -1 ;  /* 0xbf80000006007423 */ /* 0x002fc80000000003 */
[----:B------:R-:W-:-:S04]  /*a2d0*/  FADD.FTZ R0, -R0, -RZ ;  /* 0x800000ff00007221 */ /* 0x000fc80000010100 */
[----:B------:R-:W-:-:S07]  /*a2e0*/  FFMA R10, R3, R0, R3 ;  /* 0x00000000030a7223 */ /* 0x000fce0000000003 */
.L_x_51:
[----:B------:R-:W-:Y:S05]  /*a2f0*/  BSYNC B1 ;  /* 0x0000000000017941 */ /* 0x000fea0003800000 */
.L_x_49:
[----:B------:R-:W-:Y:S01]  /*a300*/  FSETP.GEU.AND P0, PT, |R6|, 1.175494350822287508e-38, PT ;  /* 0x008000000600780b */ /* 0x000fe20003f0e200 */
[----:B------:R-:W-:-:S12]  /*a310*/  ULDC UR4, c[0x0][0x600] ;  /* 0x0001800000047ab9 */ /* 0x000fd80000000800 */
[----:B------:R-:W-:-:S04]  /*a320*/  @!P0 FMUL R6, R6, 16777216 ;  /* 0x4b80000006068820 */ /* 0x000fc80000400000 */
[----:B------:R-:W1:Y:S02]  /*a330*/  MUFU.LG2 R0, R6 ;  /* 0x0000000600007308 */ /* 0x000e640000000c00 */
[----:B-1----:R-:W-:-:S04]  /*a340*/  @!P0 FADD R0, R0, -24 ;  /* 0xc1c0000000008421 */ /* 0x002fc80000000000 */
[----:B------:R-:W-:-:S04]  /*a350*/  FMUL R11, R0, 0.69314718246459960938 ;  /* 0x3f317218000b7820 */ /* 0x000fc80000400000 */
[----:B------:R-:W-:-:S07]  /*a360*/  FFMA R11, R4, UR4, R11 ;  /* 0x00000004040b7c23 */ /* 0x000fce000800000b */
.L_x_48:
[----:B------:R-:W-:Y:S05]  /*a370*/  BSYNC B0 ;  /* 0x0000000000007941 */ /* 0x000fea0003800000 */
.L_x_47:
[----:B------:R-:W-:Y:S01]  /*a380*/  FSETP.NE.AND P0, PT, R16, -R17, PT ;  /* 0x800000111000720b */ /* 0x000fe20003f05000 */
[----:B------:R-:W-:Y:S01]  /*a390*/  ULDC UR4, c[0x0][0x608] ;  /* 0x0001820000047ab9 */ /* 0x000fe20000000800 */
[----:B------:R-:W-:Y:S01]  /*a3a0*/  BSSY B0, `(.L_x_52) ;  /* 0x0000031000007945 */ /* 0x000fe20003800000 */
[----:B------:R-:W-:-:S04]  /*a3b0*/  FMUL R10, R10, UR4 ;  /* 0x000000040a0a7c20 */ /* 0x000fc80008400000 */
        /* <DEDUP_REMOVED lines=24> */
[----:B------:R-:W-:Y:S06]  /*a540*/  @!P0 BRA `(.L_x_53) ;  /* 0x0000000000588947 */ /* 0x000fec0003800000 */
[----:B------:R-:W-:Y:S01]  /*a550*/  IADD3 R0, R7, 0x1800000, RZ ;  /* 0x0180000007007810 */ /* 0x000fe20007ffe0ff */
[----:B------:R-:W-:Y:S03]  /*a560*/  BSSY B1, `(.L_x_54) ;  /* 0x000000d000017945 */ /* 0x000fe60003800000 */
[----:B------:R-:W-:-:S04]  /*a570*/  LOP3.LUT R0, R0, 0x7f800000, RZ, 0xc0, !PT ;  /* 0x7f80000000007812 */ /* 0x000fc800078ec0ff */
[----:B------:R-:W-:-:S13]  /*a580*/  ISETP.GT.U32.AND P0, PT, R0, 0x1ffffff, PT ;  /* 0x01ffffff0000780c */ /* 0x000fda0003f04070 */
[----:B------:R-:W-:Y:S05]  /*a590*/  @P0 BRA `(.L_x_55) ;  /* 0x0000000000140947 */ /* 0x000fea0003800000 */
[----:B------:R-:W-:Y:S02]  /*a5a0*/  MOV R2, R7 ;  /* 0x0000000700027202 */ /* 0x000fe40000000f00 */
[----:B------:R-:W-:-:S07]  /*a5b0*/  MOV R15, 0xa5d0 ;  /* 0x0000a5d0000f7802 */ /* 0x000fce0000000f00 */
[----:B------:R-:W-:Y:S05]  /*a5c0*/  CALL.REL.NOINC `($__internal_0_$__cuda_sm20_rcp_rn_f32_slowpath) ;  /* 0x0000002c00787944 */ /* 0x000fea0003c00000 */
[----:B------:R-:W-:Y:S01]  /*a5d0*/  MOV R8, R10 ;  /* 0x0000000a00087202 */ /* 0x000fe20000000f00 */
[----:B------:R-:W-:Y:S06]  /*a5e0*/  BRA `(.L_x_56) ;  /* 0x0000000000107947 */ /* 0x000fec0003800000 */
.L_x_55:
[----:B------:R-:W1:Y:S02]  /*a5f0*/  MUFU.RCP R8, R7 ;  /* 0x0000000700087308 */ /* 0x000e640000001000 */
[----:B-1----:R-:W-:-:S04]  /*a600*/  FFMA R0, R7, R8, -1 ;  /* 0xbf80000007007423 */ /* 0x002fc80000000008 */
[----:B------:R-:W-:-:S04]  /*a610*/  FADD.FTZ R3, -R0, -RZ ;  /* 0x800000ff00037221 */ /* 0x000fc80000010100 */
[----:B------:R-:W-:-:S07]  /*a620*/  FFMA R8, R8, R3, R8 ;  /* 0x0000000308087223 */ /* 0x000fce0000000008 */
.L_x_56:
[----:B------:R-:W-:Y:S05]  /*a630*/  BSYNC B1 ;  /* 0x0000000000017941 */ /* 0x000fea0003800000 */
.L_x_54:
[----:B------:R-:W-:Y:S01]  /*a640*/  FSETP.GEU.AND P0, PT, |R7|, 1.175494350822287508e-38, PT ;  /* 0x008000000700780b */ /* 0x000fe20003f0e200 */
[----:B------:R-:W-:-:S12]  /*a650*/  ULDC UR4, c[0x0][0x600] ;  /* 0x0001800000047ab9 */ /* 0x000fd80000000800 */
[----:B------:R-:W-:-:S04]  /*a660*/  @!P0 FMUL R7, R7, 16777216 ;  /* 0x4b80000007078820 */ /* 0x000fc80000400000 */
[----:B------:R-:W1:Y:S02]  /*a670*/  MUFU.LG2 R0, R7 ;  /* 0x0000000700007308 */ /* 0x000e640000000c00 */
[----:B-1----:R-:W-:-:S04]  /*a680*/  @!P0 FADD R0, R0, -24 ;  /* 0xc1c0000000008421 */ /* 0x002fc80000000000 */
[----:B------:R-:W-:-:S04]  /*a690*/  FMUL R0, R0, 0.69314718246459960938 ;  /* 0x3f31721800007820 */ /* 0x000fc80000400000 */
[----:B------:R-:W-:-:S07]  /*a6a0*/  FFMA R9, R5, UR4, R0 ;  /* 0x0000000405097c23 */ /* 0x000fce0008000000 */
.L_x_53:
[----:B------:R-:W-:Y:S05]  /*a6b0*/  BSYNC B0 ;  /* 0x0000000000007941 */ /* 0x000fea0003800000 */
.L_x_52:
[----:B------:R-:W-:Y:S01]  /*a6c0*/  UISETP.NE.AND UP0, UPT, UR37, 0x1, UPT ;  /* 0x000000012500788c */ /* 0x000fe2000bf05270 */
[----:B------:R-:W1:Y:S01]  /*a6d0*/  S2R R2, SR_TID.X ;  /* 0x0000000000027919 */ /* 0x000e620000002100 */
[----:B------:R-:W-:Y:S02]  /*a6e0*/  ULDC.64 UR8, c[0x0][0x208] ;  /* 0x0000820000087ab9 */ /* 0x000fe40000000a00 */
[----:B------:R-:W-:-:S06]  /*a6f0*/  USEL UR4, URZ, 0x1, UP0 ;  /* 0x000000013f047887 */ /* 0x000fcc0008000000 */
[----:B------:R-:W-:Y:S01]  /*a700*/  IMAD.U32 R0, RZ, RZ, UR4 ;  /* 0x00000004ff007e24 */ /* 0x000fe2000f8e00ff */
[----:B------:R-:W-:Y:S02]  /*a710*/  ULDC UR4, c[0x0][0x608] ;  /* 0x0001820000047ab9 */ /* 0x000fe40000000800 */
[----:B------:R-:W-:Y:S02]  /*a720*/  FMUL R8, R8, UR4 ;  /* 0x0000000408087c20 */ /* 0x000fe40008400000 */
[----:B------:R-:W-:-:S04]  /*a730*/  SHF.L.U32 R0, R0, 0x1f, RZ ;  /* 0x0000001f00007819 */ /* 0x000fc800000006ff */
[----:B------:R-:W2:Y:S01]  /*a740*/  SYNCS.PHASECHK.TRANS64.TRYWAIT P0, [UR32+0x8], R0 ;  /* 0x00000800ff0075a7 */ /* 0x000ea20008000160 */
[C---:B-1----:R-:W-:Y:S02]  /*a750*/  LOP3.LUT P1, RZ, R2.reuse, 0x3, RZ, 0xc0, !PT ;  /* 0x0000000302ff7812 */ /* 0x042fe4000782c0ff */
[----:B------:R-:W-:Y:S01]  /*a760*/  LOP3.LUT R16, R2, 0x7f, RZ, 0xc0, !PT ;  /* 0x0000007f02107812 */ /* 0x000fe200078ec0ff */
[----:B--2---:R-:W-:Y:S10]  /*a770*/  @!P0 BRA `(.L_x_57) ;  /* 0x00000028007c8947 */ /* 0x004ff40003800000 */
.L_x_109:
[----:B------:R-:W-:Y:S01]  /*a780*/  USHF.L.U32 UR42, UR42, 0x6, URZ ;  /* 0x000000062a2a7899 */ /* 0x000fe2000800063f */
[----:B------:R-:W-:Y:S01]  /*a790*/  BSSY B0, `(.L_x_58) ;  /* 0x0000018000007945 */ /* 0x000fe20003800000 */
[----:B------:R-:W-:-:S03]  /*a7a0*/  SHF.R.U32.HI R17, RZ, 0x5, R16 ;  /* 0x00000005ff117819 */ /* 0x000fc60000011610 */
[----:B------:R-:W-:Y:S07]  /*a7b0*/  @P1 BRA `(.L_x_59) ;  /* 0x0000000000541947 */ /* 0x000fee0003800000 */
[----:B------:R-:W2:Y:S01]  /*a7c0*/  S2UR UR4, SR_CTAID.Y ;  /* 0x00000000000479c3 */ /* 0x000ea20000002600 */
[----:B-1----:R-:W-:Y:S01]  /*a7d0*/  SHF.R.U32.HI R0, RZ, 0x2, R2 ;  /* 0x00000002ff007819 */ /* 0x002fe20000011602 */
[----:B------:R-:W-:Y:S01]  /*a7e0*/  ULDC.64 UR6, c[0x0][0x688] ;  /* 0x0001a20000067ab9 */ /* 0x000fe20000000a00 */
[----:B------:R-:W-:Y:S02]  /*a7f0*/  SHF.L.U32 R3, R17, 0x4, RZ ;  /* 0x0000000411037819 */ /* 0x000fe400000006ff */
[----:B------:R-:W-:-:S03]  /*a800*/  LOP3.LUT R0, R0, 0x7, RZ, 0xc0, !PT ;  /* 0x0000000700007812 */ /* 0x000fc600078ec0ff */
[----:B------:R-:W1:Y:S01]  /*a810*/  S2UR UR5, SR_CTAID.Z ;  /* 0x00000000000579c3 */ /* 0x000e620000002700 */
[----:B------:R-:W-:-:S04]  /*a820*/  LOP3.LUT R0, R3, 0xfffffff0, R0, 0xe2, !PT ;  /* 0xfffffff003007812 */ /* 0x000fc800078ee200 */
[----:B------:R-:W-:-:S04]  /*a830*/  IADD3 R3, R0, UR42, RZ ;  /* 0x0000002a00037c10 */ /* 0x000fc8000fffe0ff */
[----:B------:R-:W-:Y:S01]  /*a840*/  IADD3 R2, R3, 0x8, RZ ;  /* 0x0000000803027810 */ /* 0x000fe20007ffe0ff */
[----:B--2---:R-:W-:-:S04]  /*a850*/  UIMAD UR4, UR4, UR6, UR42 ;  /* 0x00000006040472a4 */ /* 0x004fc8000f8e022a */
[----:B-1----:R-:W-:-:S03]  /*a860*/  UIMAD UR4, UR5, UR7, UR4 ;  /* 0x00000007050472a4 */ /* 0x002fc6000f8e0204 */
[----:B------:R-:W-:Y:S02]  /*a870*/  ULDC UR5, c[0x0][0x288] ;  /* 0x0000a20000057ab9 */ /* 0x000fe40000000800 */
[----:B------:R-:W-:Y:S02]  /*a880*/  ISETP.GE.U32.AND P0, PT, R3, UR5, PT ;  /* 0x0000000503007c0c */ /* 0x000fe4000bf06070 */
[----:B------:R-:W-:Y:S02]  /*a890*/  IADD3 R0, P2, R0, UR4, RZ ;  /* 0x0000000400007c10 */ /* 0x000fe4000ff5e0ff */
[----:B------:R-:W-:Y:S01]  /*a8a0*/  ISETP.GE.U32.AND P1, PT, R2, UR5, PT ;  /* 0x0000000502007c0c */ /* 0x000fe2000bf26070 */
[----:B------:R-:W-:Y:S02]  /*a8b0*/  ULDC.64 UR4, c[0x0][0x680] ;  /* 0x0001a00000047ab9 */ /* 0x000fe40000000a00 */
[----:B------:R-:W-:Y:S01]  /*a8c0*/  IMAD.X R3, RZ, RZ, RZ, P2 ;  /* 0x000000ffff037224 */ /* 0x000fe200010e06ff */
[----:B------:R-:W-:-:S04]  /*a8d0*/  LEA R2, P2, R0, UR4, 0x2 ;  /* 0x0000000400027c11 */ /* 0x000fc8000f8410ff */
[----:B------:R-:W-:-:S05]  /*a8e0*/  LEA.HI.X R3, R0, UR5, R3, 0x2, P2 ;  /* 0x0000000500037c11 */ /* 0x000fca00090f1403 */
[----:B------:R2:W-:Y:S04]  /*a8f0*/  @!P0 STG.E desc[UR8][R2.64], R11 ;  /* 0x0000000b02008986 */ /* 0x0005e8000c101908 */
[----:B------:R2:W-:Y:S02]  /*a900*/  @!P1 STG.E desc[UR8][R2.64+0x20], R9 ;  /* 0x0000200902009986 */ /* 0x0005e4000c101908 */
.L_x_59:
[----:B------:R-:W-:Y:S05]  /*a910*/  BSYNC B0 ;  /* 0x0000000000007941 */ /* 0x000fea0003800000 */
.L_x_58:
[----:B------:R-:W-:Y:S01]  /*a920*/  ULDC.64 UR4, c[0x0][0x730] ;  /* 0x0001cc0000047ab9 */ /* 0x000fe20000000a00 */
[-C--:B------:R-:W-:Y:S01]  /*a930*/  FMUL R90, R90, R8.reuse ;  /* 0x000000085a5a7220 */ /* 0x080fe20000400000 */
[----:B------:R-:W-:Y:S01]  /*a940*/  ISETP.NE.U32.AND P0, PT, RZ, UR4, PT ;  /* 0x00000004ff007c0c */ /* 0x000fe2000bf05070 */
[-C--:B------:R-:W-:Y:S01]  /*a950*/  FMUL R44, R91, R8.reuse ;  /* 0x000000085b2c7220 */ /* 0x080fe20000400000 */
[-C--:B------:R-:W-:Y:S01]  /*a960*/  FMUL R94, R94, R8.reuse ;  /* 0x000000085e5e7220 */ /* 0x080fe20000400000 */
[-C--:B------:R-:W-:Y:S01]  /*a970*/  FMUL R48, R95, R8.reuse ;  /* 0x000000085f307220 */ /* 0x080fe20000400000 */
[----:B------:R-:W-:Y:S01]  /*a980*/  ISETP.NE.AND.EX P0, PT, RZ, UR5, PT, P0 ;  /* 0x00000005ff007c0c */ /* 0x000fe2000bf05300 */
        /* <DEDUP_REMOVED lines=20> */
[----:B------:R-:W-:Y:S06]  /*aad0*/  @P0 BRA `(.L_x_60) ;  /* 0x0000000000200947 */ /* 0x000fec0003800000 */
[----:B------:R-:W-:Y:S02]  /*aae0*/  ULDC.64 UR4, c[0x0][0x728] ;  /* 0x0001ca0000047ab9 */ /* 0x000fe40000000a00 */
[----:B------:R-:W-:-:S04]  /*aaf0*/  ISETP.NE.U32.AND P0, PT, RZ, UR4, PT ;  /* 0x00000004ff007c0c */ /* 0x000fc8000bf05070 */
[----:B------:R-:W-:-:S13]  /*ab00*/  ISETP.NE.AND.EX P0, PT, RZ, UR5, PT, P0 ;  /* 0x00000005ff007c0c */ /* 0x000fda000bf05300 */
[----:B------:R-:W-:Y:S05]  /*ab10*/  @!P0 BRA `(.L_x_61) ;  /* 0x00000000000c8947 */ /* 0x000fea0003800000 */
[----:B-12---:R-:W1:Y:S02]  /*ab20*/  LDC.64 R2, c[0x0][0x728] ;  /* 0x0001ca00ff027b82 */ /* 0x006e640000000a00 */
[----:B-1----:R4:W5:Y:S01]  /*ab30*/  LDG.E R2, desc[UR8][R2.64] ;  /* 0x0000000802027981 */ /* 0x002962000c1e1900 */
[----:B------:R-:W-:Y:S05]  /*ab40*/  BRA `(.L_x_60) ;  /* 0x0000000000047947 */ /* 0x000fea0003800000 */
.L_x_61:
[----:B--2---:R-:W3:Y:S02]  /*ab50*/  LDC R2, c[0x0][0x720] ;  /* 0x0001c800ff027b82 */ /* 0x004ee40000000800 */
.L_x_60:
[----:B-1----:R-:W-:Y:S02]  /*ab60*/  MOV R0, RZ ;  /* 0x000000ff00007202 */ /* 0x002fe40000000f00 */
[----:B---3-5:R-:W-:Y:S02]  /*ab70*/  MOV R53, R2 ;  /* 0x0000000200357202 */ /* 0x028fe40000000f00 */
[----:B------:R-:W-:-:S13]  /*ab80*/  LOP3.LUT P0, RZ, R0, 0x1bf, RZ, 0xc0, !PT ;  /* 0x000001bf00ff7812 */ /* 0x000fda000780c0ff */
[----:B------:R-:W-:Y:S05]  /*ab90*/  @!P0 BRA `(.L_x_62) ;  /* 0x0000000000408947 */ /* 0x000fea0003800000 */
[----:B------:R-:W-:Y:S01]  /*aba0*/  MOV R0, 0x0 ;  /* 0x0000000000007802 */ /* 0x000fe20000000f00 */
[----:B------:R-:W-:Y:S01]  /*abb0*/  ULDC.64 UR4, c[0x4][0x70] ;  /* 0x01001c0000047ab9 */ /* 0x000fe20000000a00 */
[----:B------:R-:W-:Y:S01]  /*abc0*/  ULDC.64 UR6, c[0x4][0x8] ;  /* 0x0100020000067ab9 */ /* 0x000fe20000000a00 */
[----:B------:R-:W-:Y:S01]  /*abd0*/  MOV R4, UR4 ;  /* 0x0000000400047c02 */ /* 0x000fe20008000f00 */
[----:B--2-4-:R1:W2:Y:S01]  /*abe0*/  LDC.64 R2, c[0x4][R0] ;  /* 0x0100000000027b82 */ /* 0x0142a20000000a00 */
[----:B------:R-:W-:Y:S01]  /*abf0*/  MOV R5, UR5 ;  /* 0x0000000500057c02 */ /* 0x000fe20008000f00 */
[----:B------:R-:W-:Y:S01]  /*ac00*/  ULDC.64 UR4, c[0x4][0x78] ;  /* 0x01001e0000047ab9 */ /* 0x000fe20000000a00 */
[----:B------:R-:W-:Y:S01]  /*ac10*/  MOV R10, UR6 ;  /* 0x00000006000a7c02 */ /* 0x000fe20008000f00 */
[----:B------:R-:W-:Y:S01]  /*ac20*/  IMAD.U32 R6, RZ, RZ, UR4 ;  /* 0x00000004ff067e24 */ /* 0x000fe2000f8e00ff */
[----:B------:R-:W-:Y:S01]  /*ac30*/  MOV R7, UR5 ;  /* 0x0000000500077c02 */ /* 0x000fe20008000f00 */
[----:B------:R-:W-:Y:S01]  /*ac40*/  IMAD.MOV.U32 R8, RZ, RZ, 0x70 ;  /* 0x00000070ff087424 */ /* 0x000fe200078e00ff */
[----:B------:R-:W-:-:S02]  /*ac50*/  MOV R11, UR7 ;  /* 0x00000007000b7c02 */ /* 0x000fc40008000f00 */
[----:B------:R-:W-:Y:S02]  /*ac60*/  MOV R12, 0x1 ;  /* 0x00000001000c7802 */ /* 0x000fe40000000f00 */
[----:B-1----:R-:W-:-:S07]  /*ac70*/  MOV R13, RZ ;  /* 0x000000ff000d7202 */ /* 0x002fce0000000f00 */
[----:B------:R-:W-:-:S07]  /*ac80*/  LEPC R20, `(.L_x_62) ;  /* 0x000000001014794e */ /* 0x000fce0000000000 */
[----:B--2---:R-:W-:Y:S05]  /*ac90*/  CALL.ABS.NOINC R2 ;  /* 0x0000000002007343 */ /* 0x004fea0003c00000 */
.L_x_62:
[----:B------:R-:W-:Y:S01]  /*aca0*/  MOV R18, UR36 ;  /* 0x0000002400127c02 */ /* 0x000fe20008000f00 */
[----:B--2-4-:R-:W-:-:S04]  /*acb0*/  IMAD.U32 R3, RZ, RZ, UR37 ;  /* 0x00000025ff037e24 */ /* 0x014fc8000f8e00ff */
[----:B------:R-:W-:-:S05]  /*acc0*/  IMAD R18, R3, 0x2200, R18 ;  /* 0x0000220003127824 */ /* 0x000fca00078e0212 */
[----:B------:R-:W-:-:S04]  /*acd0*/  IADD3 R19, R18, -0x2200, RZ ;  /* 0xffffde0012137810 */ /* 0x000fc80007ffe0ff */
[----:B------:R-:W-:-:S13]  /*ace0*/  LOP3.LUT P0, RZ, R19, 0x1b0, RZ, 0xc0, !PT ;  /* 0x000001b013ff7812 */ /* 0x000fda000780c0ff */
[----:B------:R-:W-:Y:S05]  /*acf0*/  @!P0 BRA `(.L_x_63) ;  /* 0x0000000000408947 */ /* 0x000fea0003800000 */
[----:B------:R-:W-:Y:S01]  /*ad00*/  MOV R0, 0x0 ;  /* 0x0000000000007802 */ /* 0x000fe20000000f00 */
[----:B------:R-:W-:Y:S01]  /*ad10*/  ULDC.64 UR4, c[0x4][0x70] ;  /* 0x01001c0000047ab9 */ /* 0x000fe20000000a00 */
[----:B------:R-:W-:Y:S01]  /*ad20*/  ULDC.64 UR6, c[0x4][0x78] ;  /* 0x01001e0000067ab9 */ /* 0x000fe20000000a00 */
[----:B------:R-:W-:Y:S01]  /*ad30*/  MOV R4, UR4 ;  /* 0x0000000400047c02 */ /* 0x000fe20008000f00 */
[----:B------:R1:W2:Y:S01]  /*ad40*/  LDC.64 R2, c[0x4][R0] ;  /* 0x0100000000027b82 */ /* 0x0002a20000000a00 */
[----:B------:R-:W-:Y:S01]  /*ad50*/  MOV R5, UR5 ;  /* 0x0000000500057c02 */ /* 0x000fe20008000f00 */
[----:B------:R-:W-:Y:S01]  /*ad60*/  ULDC.64 UR4, c[0x4][0x10] ;  /* 0x0100040000047ab9 */ /* 0x000fe20000000a00 */
[----:B------:R-:W-:Y:S01]  /*ad70*/  IMAD.U32 R6, RZ, RZ, UR6 ;  /* 0x00000006ff067e24 */ /* 0x000fe2000f8e00ff */
[----:B------:R-:W-:Y:S01]  /*ad80*/  MOV R7, UR7 ;  /* 0x0000000700077c02 */ /* 0x000fe20008000f00 */
[----:B------:R-:W-:Y:S01]  /*ad90*/  IMAD.MOV.U32 R8, RZ, RZ, 0x70 ;  /* 0x00000070ff087424 */ /* 0x000fe200078e00ff */
[----:B------:R-:W-:-:S02]  /*ada0*/  MOV R10, UR4 ;  /* 0x00000004000a7c02 */ /* 0x000fc40008000f00 */
[----:B------:R-:W-:Y:S02]  /*adb0*/  MOV R11, UR5 ;  /* 0x00000005000b7c02 */ /* 0x000fe40008000f00 */
[----:B------:R-:W-:Y:S02]  /*adc0*/  MOV R12, 0x1 ;  /* 0x00000001000c7802 */ /* 0x000fe40000000f00 */
[----:B-1----:R-:W-:-:S07]  /*add0*/  MOV R13, RZ ;  /* 0x000000ff000d7202 */ /* 0x002fce0000000f00 */
[----:B------:R-:W-:-:S07]  /*ade0*/  LEPC R20, `(.L_x_63) ;  /* 0x000000001014794e */ /* 0x000fce0000000000 */
[----:B--2---:R-:W-:Y:S05]  /*adf0*/  CALL.ABS.NOINC R2 ;  /* 0x0000000002007343 */ /* 0x004fea0003c00000 */
.L_x_63:
[----:B------:R-:W1:Y:S01]  /*ae00*/  S2R R5, SR_TID.X ;  /* 0x0000000000057919 */ /* 0x000e620000002100 */
[----:B------:R-:W-:Y:S01]  /*ae10*/  ULDC.64 UR4, c[0x0][0x730] ;  /* 0x0001cc0000047ab9 */ /* 0x000fe20000000a00 */
[----:B------:R-:W-:Y:S02]  /*ae20*/  IADD3 R16, R16, 0x1f, RZ ;  /* 0x0000001f10107810 */ /* 0x000fe40007ffe0ff */
[----:B------:R-:W-:Y:S02]  /*ae30*/  ISETP.NE.U32.AND P0, PT, RZ, UR4, PT ;  /* 0x00000004ff007c0c */ /* 0x000fe4000bf05070 */
[----:B------:R-:W-:Y:S02]  /*ae40*/  ISETP.GT.U32.AND P1, PT, R16, 0x3e, PT ;  /* 0x0000003e1000780c */ /* 0x000fe40003f24070 */
[----:B------:R-:W-:-:S13]  /*ae50*/  ISETP.NE.AND.EX P0, PT, RZ, UR5, PT, P0 ;  /* 0x00000005ff007c0c */ /* 0x000fda000bf05300 */
[----:B------:R-:W2:Y:S01]  /*ae60*/  @P0 LDC R53, c[0x0][0x720] ;  /* 0x0001c800ff350b82 */ /* 0x000ea20000000800 */
[C---:B-1----:R-:W-:Y:S02]  /*ae70*/  SHF.L.U32 R0, R5.reuse, 0x5, RZ ;  /* 0x0000000505007819 */ /* 0x042fe400000006ff */
[----:B------:R-:W-:Y:S02]  /*ae80*/  SHF.R.U32.HI R3, RZ, 0x1, R5 ;  /* 0x00000001ff037819 */ /* 0x000fe40000011605 */
[C---:B------:R-:W-:Y:S02]  /*ae90*/  LOP3.LUT R2, R0.reuse, 0xc0, RZ, 0xc0, !PT ;  /* 0x000000c000027812 */ /* 0x040fe400078ec0ff */
[----:B------:R-:W-:Y:S02]  /*aea0*/  LOP3.LUT R4, R0, 0x20, RZ, 0xc0, !PT ;  /* 0x0000002000047812 */ /* 0x000fe400078ec0ff */
[----:B------:R-:W-:Y:S01]  /*aeb0*/  LOP3.LUT R2, R2, 0x8, R3, 0xf8, !PT ;  /* 0x0000000802027812 */ /* 0x000fe200078ef803 */
[----:B------:R-:W-:Y:S01]  /*aec0*/  IMAD.SHL.U32 R3, R5, 0x4, RZ ;  /* 0x0000000405037824 */ /* 0x000fe200078e00ff */
[----:B------:R-:W-:-:S02]  /*aed0*/  LEA R4, R17, R4, 0x9 ;  /* 0x0000000411047211 */ /* 0x000fc400078e48ff */
[----:B------:R-:W-:Y:S01]  /*aee0*/  LOP3.LUT R0, R0, 0x100, RZ, 0xc0, !PT ;  /* 0x0000010000007812 */ /* 0x000fe200078ec0ff */
[-C--:B--2---:R-:W-:Y:S01]  /*aef0*/  FMUL R9, R24, R53.reuse ;  /* 0x0000003518097220 */ /* 0x084fe20000400000 */
[----:B------:R-:W-:Y:S01]  /*af00*/  LOP3.LUT R3, R2, 0x18, R3, 0x78, !PT ;  /* 0x0000001802037812 */ /* 0x000fe200078e7803 */
[-C--:B------:R-:W-:Y:S01]  /*af10*/  FMUL R6, R94, R53.reuse ;  /* 0x000000355e067220 */ /* 0x080fe20000400000 */
[----:B------:R-:W-:Y:S01]  /*af20*/  LOP3.LUT P0, RZ, R5, 0x4, RZ, 0xc0, !PT ;  /* 0x0000000405ff7812 */ /* 0x000fe2000780c0ff */
[-C--:B------:R-:W-:Y:S01]  /*af30*/  FMUL R5, R22, R53.reuse ;  /* 0x0000003516057220 */ /* 0x080fe20000400000 */
[----:B------:R-:W-:Y:S01]  /*af40*/  IADD3 R3, R3, R4, R0 ;  /* 0x0000000403037210 */ /* 0x000fe20007ffe000 */
        /* <DEDUP_REMOVED lines=14> */
[----:B------:R-:W-:Y:S01]  /*b030*/  F2FP.F16.F32.PACK_AB R56, R5, R0 ;  /* 0x000000000538723e */ /* 0x000fe200000000ff */
[-C--:B------:R-:W-:Y:S01]  /*b040*/  FMUL R26, R34, R53.reuse ;  /* 0x00000035221a7220 */ /* 0x080fe20000400000 */
[----:B------:R-:W-:Y:S01]  /*b050*/  MOV R0, 0x10 ;  /* 0x0000001000007802 */ /* 0x000fe20000000f00 */
        /* <DEDUP_REMOVED lines=31> */
[----:B------:R-:W-:Y:S01]  /*b250*/  FMUL R53, R134, R53 ;  /* 0x0000003586357220 */ /* 0x000fe20000400000 */
[----:B------:R-:W-:Y:S01]  /*b260*/  F2FP.F16.F32.PACK_AB R9, R15, R10 ;  /* 0x0000000a0f09723e */ /* 0x000fe200000000ff */
[----:B------:R-:W-:Y:S01]  /*b270*/  IMAD R19, R3, 0x2, R19 ;  /* 0x0000000203137824 */ /* 0x000fe200078e0213 */
[----:B------:R-:W-:-:S02]  /*b280*/  F2FP.F16.F32.PACK_AB R57, R7, R2 ;  /* 0x000000020739723e */ /* 0x000fc400000000ff */
[----:B------:R-:W-:Y:S02]  /*b290*/  F2FP.F16.F32.PACK_AB R8, R13, R8 ;  /* 0x000000080d08723e */ /* 0x000fe400000000ff */
[----:B------:R-:W-:Y:S02]  /*b2a0*/  F2FP.F16.F32.PACK_AB R10, R17, R12 ;  /* 0x0000000c110a723e */ /* 0x000fe400000000ff */
[----:B------:R-:W-:Y:S02]  /*b2b0*/  F2FP.F16.F32.PACK_AB R11, R21, R14 ;  /* 0x0000000e150b723e */ /* 0x000fe400000000ff */
[----:B------:R-:W-:Y:S01]  /*b2c0*/  SEL R0, R0, 0xfffffff0, !P0 ;  /* 0xfffffff000007807 */ /* 0x000fe20004000000 */
[----:B------:R-:W-:Y:S06]  /*b2d0*/  @P1 BRA `(.L_x_64) ;  /* 0x0000000000041947 */ /* 0x000fec0003800000 */
[----:B------:R-:W-:-:S04]  /*b2e0*/  DEPBAR.LE SB0, 0x1 ;  /* 0x000080400000791a */ /* 0x000fc80000000000 */
.L_x_64:
[----:B------:R-:W-:Y:S05]  /*b2f0*/  WARPSYNC.ALL ;  /* 0x0000000000007948 */ /* 0x000fea0003800000 */
[----:B------:R-:W-:Y:S01]  /*b300*/  BAR.SYNC.DEFER_BLOCKING 0x1, 0x80 ;  /* 0x0042000000007b1d */ /* 0x000fe20000010000 */
[----:B------:R-:W-:Y:S02]  /*b310*/  LEA R3, R3, R18, 0x1 ;  /* 0x0000001203037211 */ /* 0x000fe400078e08ff */
[----:B------:R-:W-:Y:S02]  /*b320*/  LEA R0, R0, R19, 0x1 ;  /* 0x0000001300007211 */ /* 0x000fe400078e08ff */
[----:B------:R-:W-:Y:S01]  /*b330*/  F2FP.F16.F32.PACK_AB R4, R16, R23 ;  /* 0x000000171004723e */ /* 0x000fe200000000ff */
[----:B------:R-:W-:Y:S01]  /*b340*/  BSSY B0, `(.L_x_65) ;  /* 0x000001d000007945 */ /* 0x000fe20003800000 */
[----:B------:R-:W-:-:S02]  /*b350*/  F2FP.F16.F32.PACK_AB R5, R20, R25 ;  /* 0x000000191405723e */ /* 0x000fc400000000ff */
[----:B------:R-:W-:Y:S02]  /*b360*/  F2FP.F16.F32.PACK_AB R6, R22, R27 ;  /* 0x0000001b1606723e */ /* 0x000fe400000000ff */
[----:B------:R-:W-:Y:S02]  /*b370*/  F2FP.F16.F32.PACK_AB R7, R24, R29 ;  /* 0x0000001d1807723e */ /* 0x000fe400000000ff */
[----:B------:R-:W-:Y:S02]  /*b380*/  F2FP.F16.F32.PACK_AB R12, R26, R31 ;  /* 0x0000001f1a0c723e */ /* 0x000fe400000000ff */
[----:B------:R-:W-:Y:S02]  /*b390*/  F2FP.F16.F32.PACK_AB R13, R28, R33 ;  /* 0x000000211c0d723e */ /* 0x000fe400000000ff */
[----:B------:R-:W-:Y:S02]  /*b3a0*/  F2FP.F16.F32.PACK_AB R14, R30, R35 ;  /* 0x000000231e0e723e */ /* 0x000fe400000000ff */
[----:B------:R-:W-:Y:S01]  /*b3b0*/  F2FP.F16.F32.PACK_AB R15, R32, R37 ;  /* 0x00000025200f723e */ /* 0x000fe200000000ff */
[----:B------:R1:W-:Y:S04]  /*b3c0*/  STSM.16.M88.4 [R3+-0x2200], R56 ;  /* 0xffde003803007844 */ /* 0x0003e80000000200 */
[----:B------:R1:W-:Y:S01]  /*b3d0*/  STSM.16.M88.4 [R0], R8 ;  /* 0x0000000800007844 */ /* 0x0003e20000000200 */
[----:B------:R-:W-:Y:S01]  /*b3e0*/  @!PT LDS RZ, [RZ] ;  /* 0x00000000fffff984 */ /* 0x000fe20000000800 */
[----:B------:R-:W-:Y:S01]  /*b3f0*/  @!PT LDS RZ, [RZ] ;  /* 0x00000000fffff984 */ /* 0x000fe20000000800 */
[----:B------:R-:W-:Y:S01]  /*b400*/  @!PT LDS RZ, [RZ] ;  /* 0x00000000fffff984 */ /* 0x000fe20000000800 */
[----:B------:R-:W-:Y:S01]  /*b410*/  @!PT LDS RZ, [RZ] ;  /* 0x00000000fffff984 */ /* 0x000fe20000000800 */
[----:B------:R2:W-:Y:S06]  /*b420*/  MEMBAR.ALL.CTA ;  /* 0x0000000000007992 */ /* 0x0005ec0000008000 */
[----:B--2---:R-:W2:Y:S02]  /*b430*/  FENCE.VIEW.ASYNC.S ;  /* 0x00000000000073c6 */ /* 0x004ea40000000000 */
[----:B--2---:R-:W-:Y:S06]  /*b440*/  BAR.SYNC.DEFER_BLOCKING 0x1, 0x80 ;  /* 0x0042000000007b1d */ /* 0x004fec0000010000 */
[----:B------:R-:W-:Y:S05]  /*b450*/  @P1 BRA `(.L_x_66) ;  /* 0x00000000002c1947 */ /* 0x000fea0003800000 */
[----:B------:R-:W-:Y:S01]  /*b460*/  S2UR UR44, SR_CTAID.Z ;  /* 0x00000000002c79c3 */ /* 0x000fe20000002700 */
[----:B------:R-:W-:Y:S01]  /*b470*/  R2UR UR40, R18 ;  /* 0x00000000122872ca */ /* 0x000fe200000e0000 */
[----:B------:R-:W-:Y:S01]  /*b480*/  ULDC.64 UR4, c[0x0][0x198] ;  /* 0x0000660000047ab9 */ /* 0x000fe20000000a00 */
[----:B------:R-:W-:Y:S01]  /*b490*/  UMOV UR41, URZ ;  /* 0x0000003f00297c82 */ /* 0x000fe20008000000 */
[----:B------:R-:W-:-:S04]  /*b4a0*/  UIADD3 UR4, UP0, UR4, 0x670, URZ ;  /* 0x0000067004047890 */ /* 0x000fc8000ff1e03f */
[----:B------:R-:W2:Y:S01]  /*b4b0*/  S2UR UR43, SR_CTAID.Y ;  /* 0x00000000002b79c3 */ /* 0x000ea20000002600 */
[----:B------:R-:W-:-:S05]  /*b4c0*/  UIADD3.X UR5, URZ, UR5, URZ, UP0, !UPT ;  /* 0x000000053f057290 */ /* 0x000fca00087fe43f */
[----:B------:R-:W-:-:S09]  /*b4d0*/  UIADD3 UR40, UR40, -0x2200, URZ ;  /* 0xffffde0028287890 */ /* 0x000fd2000fffe03f */
[----:B--2---:R2:W-:Y:S01]  /*b4e0*/  UTMASTG.4D [UR40], [UR4] ;  /* 0x00000028040073b5 */ /* 0x0045e20008018000 */
[----:B------:R0:W-:Y:S01]  /*b4f0*/  UTMACMDFLUSH ;  /* 0x00000000000079b7 */ /* 0x0001e20000000000 */
[----:B--2---:R-:W-:-:S04]  /*b500*/  DEPBAR.LE SB0, 0x1 ;  /* 0x000080400000791a */ /* 0x004fc80000000000 */
.L_x_66:
[----:B------:R-:W-:Y:S05]  /*b510*/  BSYNC B0 ;  /* 0x0000000000007941 */ /* 0x000fea0003800000 */
.L_x_65:
[----:B------:R-:W-:Y:S01]  /*b520*/  BAR.SYNC.DEFER_BLOCKING 0x1, 0x80 ;  /* 0x0042000000007b1d */ /* 0x000fe20000010000 */
[----:B-1----:R-:W-:Y:S02]  /*b530*/  F2FP.F16.F32.PACK_AB R8, R34, R39 ;  /* 0x000000272208723e */ /* 0x002fe400000000ff */
[----:B------:R-:W-:Y:S02]  /*b540*/  F2FP.F16.F32.PACK_AB R9, R36, R41 ;  /* 0x000000292409723e */ /* 0x000fe400000000ff */
[----:B------:R-:W-:Y:S01]  /*b550*/  F2FP.F16.F32.PACK_AB R10, R38, R43 ;  /* 0x0000002b260a723e */ /* 0x000fe200000000ff */
[----:B------:R-:W-:Y:S01]  /*b560*/  BSSY B0, `(.L_x_67) ;  /* 0x000001b000007945 */ /* 0x000fe20003800000 */
[----:B------:R-:W-:Y:S02]  /*b570*/  F2FP.F16.F32.PACK_AB R11, R40, R45 ;  /* 0x0000002d280b723e */ /* 0x000fe400000000ff */
[----:B------:R-:W-:Y:S02]  /*b580*/  F2FP.F16.F32.PACK_AB R20, R42, R47 ;  /* 0x0000002f2a14723e */ /* 0x000fe400000000ff */
[----:B------:R-:W-:-:S02]  /*b590*/  F2FP.F16.F32.PACK_AB R21, R44, R49 ;  /* 0x000000312c15723e */ /* 0x000fc400000000ff */
[----:B------:R-:W-:Y:S02]  /*b5a0*/  F2FP.F16.F32.PACK_AB R22, R46, R51 ;  /* 0x000000332e16723e */ /* 0x000fe400000000ff */
[----:B------:R-:W-:Y:S01]  /*b5b0*/  F2FP.F16.F32.PACK_AB R23, R48, R53 ;  /* 0x000000353017723e */ /* 0x000fe200000000ff */
[----:B------:R1:W-:Y:S04]  /*b5c0*/  STSM.16.M88.4 [R19+0x1000], R4 ;  /* 0x0010000413007844 */ /* 0x0003e80000000200 */
[----:B------:R1:W-:Y:S01]  /*b5d0*/  STSM.16.M88.4 [R0+0x1000], R12 ;  /* 0x0010000c00007844 */ /* 0x0003e20000000200 */
        /* <DEDUP_REMOVED lines=11> */
[----:B------:R-:W-:Y:S01]  /*b690*/  UMOV UR41, 0x20 ;  /* 0x0000002000297882 */ /* 0x000fe20000000000 */
[----:B------:R-:W-:-:S04]  /*b6a0*/  UIADD3 UR4, UP0, UR4, 0x670, URZ ;  /* 0x0000067004047890 */ /* 0x000fc8000ff1e03f */
[----:B------:R-:W2:Y:S01]  /*b6b0*/  S2UR UR43, SR_CTAID.Y ;  /* 0x00000000002b79c3 */ /* 0x000ea20000002600 */
[----:B------:R-:W-:-:S05]  /*b6c0*/  UIADD3.X UR5, URZ, UR5, URZ, UP0, !UPT ;  /* 0x000000053f057290 */ /* 0x000fca00087fe43f */
[----:B------:R-:W-:-:S09]  /*b6d0*/  UIADD3 UR40, UR40, -0x1200, URZ ;  /* 0xffffee0028287890 */ /* 0x000fd2000fffe03f */
[----:B--2---:R2:W-:Y:S01]  /*b6e0*/  UTMASTG.4D [UR40], [UR4] ;  /* 0x00000028040073b5 */ /* 0x0045e20008018000 */
[----:B------:R0:W-:Y:S01]  /*b6f0*/  UTMACMDFLUSH ;  /* 0x00000000000079b7 */ /* 0x0001e20000000000 */
[----:B--2---:R-:W-:-:S04]  /*b700*/  DEPBAR.LE SB0, 0x1 ;  /* 0x000080400000791a */ /* 0x004fc80000000000 */
.L_x_68:
[----:B------:R-:W-:Y:S05]  /*b710*/  BSYNC B0 ;  /* 0x0000000000007941 */ /* 0x000fea0003800000 */
.L_x_67:
[----:B------:R-:W-:Y:S06]  /*b720*/  BAR.SYNC.DEFER_BLOCKING 0x1, 0x80 ;  /* 0x0042000000007b1d */ /* 0x000fec0000010000 */
[----:B------:R-:W-:Y:S01]  /*b730*/  BSSY B0, `(.L_x_69) ;  /* 0x0000016000007945 */ /* 0x000fe20003800000 */
[----:B------:R2:W-:Y:S04]  /*b740*/  STSM.16.M88.4 [R19], R8 ;  /* 0x0000000813007844 */ /* 0x0005e80000000200 */
[----:B------:R2:W-:Y:S01]  /*b750*/  STSM.16.M88.4 [R0], R20 ;  /* 0x0000001400007844 */ /* 0x0005e20000000200 */
[----:B------:R-:W-:Y:S01]  /*b760*/  @!PT LDS RZ, [RZ] ;  /* 0x00000000fffff984 */ /* 0x000fe20000000800 */
[----:B------:R-:W-:Y:S01]  /*b770*/  @!PT LDS RZ, [RZ] ;  /* 0x00000000fffff984 */ /* 0x000fe20000000800 */
[----:B------:R-:W-:Y:S01]  /*b780*/  @!PT LDS RZ, [RZ] ;  /* 0x00000000fffff984 */ /* 0x000fe20000000800 */
[----:B------:R-:W-:Y:S01]  /*b790*/  @!PT LDS RZ, [RZ] ;  /* 0x00000000fffff984 */ /* 0x000fe20000000800 */
[----:B------:R3:W-:Y:S06]  /*b7a0*/  MEMBAR.ALL.CTA ;  /* 0x0000000000007992 */ /* 0x0007ec0000008000 */
[----:B---3--:R-:W3:Y:S02]  /*b7b0*/  FENCE.VIEW.ASYNC.S ;  /* 0x00000000000073c6 */ /* 0x008ee40000000000 */
[----:B---3--:R-:W-:Y:S06]  /*b7c0*/  BAR.SYNC.DEFER_BLOCKING 0x1, 0x80 ;  /* 0x0042000000007b1d */ /* 0x008fec0000010000 */
[----:B------:R-:W-:Y:S05]  /*b7d0*/  @P1 BRA `(.L_x_70) ;  /* 0x00000000002c1947 */ /* 0x000fea0003800000 */
[----:B------:R-:W-:Y:S01]  /*b7e0*/  S2UR UR12, SR_CTAID.Z ;  /* 0x00000000000c79c3 */ /* 0x000fe20000002700 */
[----:B------:R-:W-:Y:S01]  /*b7f0*/  R2UR UR8, R18 ;  /* 0x00000000120872ca */ /* 0x000fe200000e0000 */
[----:B------:R-:W-:Y:S01]  /*b800*/  ULDC.64 UR4, c[0x0][0x198] ;  /* 0x0000660000047ab9 */ /* 0x000fe20000000a00 */
[----:B------:R-:W-:Y:S01]  /*b810*/  UMOV UR9, 0x40 ;  /* 0x0000004000097882 */ /* 0x000fe20000000000 */
[----:B------:R-:W-:Y:S01]  /*b820*/  UIADD3 UR4, UP0, UR4, 0x670, URZ ;  /* 0x0000067004047890 */ /* 0x000fe2000ff1e03f */
[----:B------:R-:W-:-:S03]  /*b830*/  UMOV UR10, UR42 ;  /* 0x0000002a000a7c82 */ /* 0x000fc60008000000 */
[----:B------:R-:W3:Y:S01]  /*b840*/  S2UR UR11, SR_CTAID.Y ;  /* 0x00000000000b79c3 */ /* 0x000ee20000002600 */
[----:B------:R-:W-:-:S05]  /*b850*/  UIADD3.X UR5, URZ, UR5, URZ, UP0, !UPT ;  /* 0x000000053f057290 */ /* 0x000fca00087fe43f */
[----:B------:R-:W-:-:S09]  /*b860*/  UIADD3 UR8, UR8, -0x2200, URZ ;  /* 0xffffde0008087890 */ /* 0x000fd2000fffe03f */
[----:B---3--:R3:W-:Y:S02]  /*b870*/  UTMASTG.4D [UR8], [UR4] ;  /* 0x00000008040073b5 */ /* 0x0087e40008018000 */
[----:B---3--:R0:W-:Y:S02]  /*b880*/  UTMACMDFLUSH ;  /* 0x00000000000079b7 */ /* 0x0081e40000000000 */
.L_x_70:
[----:B------:R-:W-:Y:S05]  /*b890*/  BSYNC B0 ;  /* 0x0000000000007941 */ /* 0x000fea0003800000 */
.L_x_69:
[----:B------:R-:W-:Y:S01]  /*b8a0*/  UIADD3 UR37, UR37, -0x1, URZ ;  /* 0xffffffff25257890 */ /* 0x000fe2000fffe03f */
[----:B------:R-:W-:-:S04]  /*b8b0*/  DEPBAR.LE SB0, 0x0 ;  /* 0x000080000000791a */ /* 0x000fc80000000000 */
[----:B------:R-:W-:-:S04]  /*b8c0*/  USHF.L.U32 UR4, UR37, 0x3, URZ ;  /* 0x0000000325047899 */ /* 0x000fc8000800063f */
[----:B------:R-:W-:-:S04]  /*b8d0*/  ULOP3.LUT UR4, UR4, 0x8, URZ, 0xe2, !UPT ;  /* 0x0000000804047892 */ /* 0x000fc8000f8ee23f */
[----:B------:R-:W-:-:S06]  /*b8e0*/  ULOP3.LUT UR4, UR4, 0x18, URZ, 0x3c, !UPT ;  /* 0x0000001804047892 */ /* 0x000fcc000f8e3c3f */
[----:B-12---:R-:W-:-:S04]  /*b8f0*/  MOV R0, UR4 ;  /* 0x0000000400007c02 */ /* 0x006fc80008000f00 */
[----:B------:R-:W-:Y:S01]  /*b900*/  SYNCS.ARRIVE.TRANS64.A1T0 RZ, [R0+UR36+0x24090], RZ ;  /* 0x024090ff00ff79a7 */ /* 0x000fe20008100024 */
[----:B------:R-:W-:Y:S05]  /*b910*/  EXIT ;  /* 0x000000000000794d */ /* 0x000fea0003800000 */
.L_x_6:
[----:B------:R-:W-:-:S08]  /*b920*/  UISETP.NE.AND UP0, UPT, UR5, 0x1, UPT ;  /* 0x000000010500788c */ /* 0x000fd0000bf05270 */
[----:B------:R-:W1:-:S00]  /*b930*/  USETMAXREG.DEALLOC.CTAPOOL 0x18 ;  /* 0x00000018000079c8 */ /* 0x000e4000080e0500 */
[----:B------:R-:W-:-:S13]  /*b940*/  PLOP3.LUT P0, PT, PT, PT, UP0, 0x80, 0x0 ;  /* 0x000000000000781c */ /* 0x000fda0003f0f008 */
[----:B------:R-:W-:Y:S05]  /*b950*/  @P0 EXIT ;  /* 0x000000000000094d */ /* 0x000fea0003800000 */
[----:B------:R-:W2:Y:S01]  /*b960*/  S2UR UR11, SR_CTAID.X ;  /* 0x00000000000b79c3 */ /* 0x000ea20000002500 */
[----:B------:R-:W-:Y:S01]  /*b970*/  ELECT P3, URZ, PT ;  /* 0x00000000003f782f */ /* 0x000fe20003860000 */
[----:B------:R-:W-:Y:S01]  /*b980*/  BSSY B0, `(.L_x_71) ;  /* 0x0000035000007945 */ /* 0x000fe20003800000 */
[----:B-1----:R-:W-:Y:S01]  /*b990*/  IMAD.MOV.U32 R2, RZ, RZ, RZ ;  /* 0x000000ffff027224 */ /* 0x002fe200078e00ff */
[----:B------:R-:W-:Y:S02]  /*b9a0*/  MOV R8, RZ ;  /* 0x000000ff00087202 */ /* 0x000fe40000000f00 */
[----:B------:R-:W-:Y:S02]  /*b9b0*/  MOV R4, RZ ;  /* 0x000000ff00047202 */ /* 0x000fe40000000f00 */
[----:B------:R-:W1:Y:S08]  /*b9c0*/  S2UR UR36, SR_CTAID.Y ;  /* 0x00000000002479c3 */ /* 0x000e700000002600 */
[----:B------:R-:W3:Y:S01]  /*b9d0*/  S2UR UR37, SR_CTAID.Z ;  /* 0x00000000002579c3 */ /* 0x000ee20000002700 */
[----:B--2---:R-:W-:Y:S01]  /*b9e0*/  USHF.L.U32 UR11, UR11, 0x7, URZ ;  /* 0x000000070b0b7899 */ /* 0x004fe2000800063f */
[----:B------:R-:W-:Y:S11]  /*b9f0*/  @!P3 BRA `(.L_x_72) ;  /* 0x0000000000b4b947 */ /* 0x000ff60003800000 */
[----:B------:R-:W2:Y:S01]  /*ba00*/  S2R R4, SR_CgaCtaId ;  /* 0x0000000000047919 */ /* 0x000ea20000008800 */
[----:B------:R-:W-:Y:S02]  /*ba10*/  MOV R3, 0x400 ;  /* 0x0000040000037802 */ /* 0x000fe40000000f00 */
[----:B------:R-:W-:Y:S02]  /*ba20*/  MOV R5, 0x1 ;  /* 0x0000000100057802 */ /* 0x000fe40000000f00 */
[----:B--2---:R-:W-:Y:S02]  /*ba30*/  LEA R4, R4, R3, 0x18 ;  /* 0x0000000304047211 */ /* 0x004fe400078ec0ff */
[----:B------:R-:W-:-:S04]  /*ba40*/  SHF.L.U32 R3, R5, 0x1f, RZ ;  /* 0x0000001f05037819 */ /* 0x000fc800000006ff */
[----:B------:R-:W2:Y:S02]  /*ba50*/  SYNCS.PHASECHK.TRANS64.TRYWAIT P0, [R4+URZ+0x24060], R3 ;  /* 0x02406003040075a7 */ /* 0x000ea4000800017f */
[----:B--2---:R-:W-:Y:S05]  /*ba60*/  @!P0 BRA `(.L_x_73) ;  /* 0x0000001400d88947 */ /* 0x004fea0003800000 */
.L_x_110:
[----:B------:R-:W-:Y:S01]  /*ba70*/  ULOP3.LUT UR5, UR4, 0x2, URZ, 0xfc, !UPT ;  /* 0x0000000204057892 */ /* 0x000fe2000f8efc3f */
[----:B--2---:R-:W-:-:S03]  /*ba80*/  @P2 IMAD.MOV.U32 R3, RZ, RZ, 0x3000 ;  /* 0x00003000ff032424 */ /* 0x004fc600078e00ff */
[----:B------:R-:W-:Y:S01]  /*ba90*/  UPRMT UR5, UR5, 0x9910, URZ ;  /* 0x0000991005057896 */ /* 0x000fe2000800003f */
[----:B------:R2:W-:Y:S03]  /*baa0*/  @P2 SYNCS.ARRIVE.TRANS64 RZ, [R4+URZ+0x24050], R3 ;  /* 0x0240500304ff29a7 */ /* 0x0005e6000800003f */
[----:B------:R-:W-:-:S06]  /*bab0*/  UISETP.NE.AND UP0, UPT, UR5, 0x2, UPT ;  /* 0x000000020500788c */ /* 0x000fcc000bf05270 */
[----:B------:R-:W-:-:S13]  /*bac0*/  PLOP3.LUT P0, PT, PT, PT, UP0, 0x80, 0x0 ;  /* 0x000000000000781c */ /* 0x000fda0003f0f008 */
[----:B--2---:R-:W-:Y:S05]  /*bad0*/  @P0 BRA `(.L_x_74) ;  /* 0x0000000000040947 */ /* 0x004fea0003800000 */
[----:B-1-3--:R-:W-:Y:S01]  /*bae0*/  BPT.TRAP 0x1 ;  /* 0x000000040000795c */ /* 0x00afe20000300000 */
.L_x_74:
[----:B------:R-:W-:-:S04]  /*baf0*/  LOP3.LUT P0, RZ, R0, 0x1f, RZ, 0xc0, !PT ;  /* 0x0000001f00ff7812 */ /* 0x000fc8000780c0ff */
[----:B------:R-:W-:-:S13]  /*bb00*/  PLOP3.LUT P0, PT, P0, P2, PT, 0x2a, 0x0 ;  /* 0x000000000000781c */ /* 0x000fda0000704572 */
[----:B------:R-:W-:Y:S05]  /*bb10*/  @P0 BRA `(.L_x_75) ;  /* 0x0000000000040947 */ /* 0x000fea0003800000 */
[----:B-1-3--:R-:W-:Y:S01]  /*bb20*/  BPT.TRAP 0x1 ;  /* 0x000000040000795c */ /* 0x00afe20000300000 */
.L_x_75:
[----:B------:R-:W-:Y:S01]  /*bb30*/  R2UR UR8, R4 ;  /* 0x00000000040872ca */ /* 0x000fe200000e0000 */
[----:B------:R-:W-:Y:S01]  /*bb40*/  ULDC.64 UR6, c[0x0][0x198] ;  /* 0x0000660000067ab9 */ /* 0x000fe20000000a00 */
[----:B------:R-:W-:Y:S01]  /*bb50*/  UMOV UR14, 0x0 ;  /* 0x00000000000e7882 */ /* 0x000fe20000000000 */
[----:B------:R-:W-:Y:S01]  /*bb60*/  UIADD3 UR6, UP0, UR6, 0xf0, URZ ;  /* 0x000000f006067890 */ /* 0x000fe2000ff1e03f */
[----:B------:R-:W-:Y:S01]  /*bb70*/  MOV R8, 0x40 ;  /* 0x0000004000087802 */ /* 0x000fe20000000f00 */
[----:B------:R-:W-:Y:S01]  /*bb80*/  UMOV UR15, 0x10000000 ;  /* 0x10000000000f7882 */ /* 0x000fe20000000000 */
[----:B------:R-:W-:Y:S01]  /*bb90*/  UMOV UR10, URZ ;  /* 0x0000003f000a7c82 */ /* 0x000fe20008000000 */
[----:B------:R-:W-:Y:S01]  /*bba0*/  UIADD3.X UR7, URZ, UR7, URZ, UP0, !UPT ;  /* 0x000000073f077290 */ /* 0x000fe200087fe43f */
[----:B------:R-:W-:Y:S01]  /*bbb0*/  MOV R4, 0x1 ;  /* 0x0000000100047802 */ /* 0x000fe20000000f00 */
[----:B-1----:R-:W-:Y:S01]  /*bbc0*/  UMOV UR12, UR36 ;  /* 0x00000024000c7c82 */ /* 0x002fe20008000000 */
[----:B---3--:R-:W-:Y:S01]  /*bbd0*/  UMOV UR13, UR37 ;  /* 0x00000025000d7c82 */ /* 0x008fe20008000000 */
[----:B------:R-:W-:Y:S01]  /*bbe0*/  UMOV UR18, 0x20 ;  /* 0x0000002000127882 */ /* 0x000fe20000000000 */
[----:B------:R-:W-:Y:S01]  /*bbf0*/  UMOV UR19, UR11 ;  /* 0x0000000b00137c82 */ /* 0x000fe20008000000 */
[----:B------:R-:W-:-:S02]  /*bc00*/  UIADD3 UR9, UR8, 0x24050, URZ ;  /* 0x0002405008097890 */ /* 0x000fc4000fffe03f */
[----:B------:R-:W-:Y:S02]  /*bc10*/  UIADD3 UR16, UR8, 0x1000, URZ ;  /* 0x0000100008107890 */ /* 0x000fe4000fffe03f */
[----:B------:R-:W-:Y:S01]  /*bc20*/  UIADD3 UR32, UR8, 0x2000, URZ ;  /* 0x0000200008207890 */ /* 0x000fe2000fffe03f */
[----:B------:R-:W-:Y:S01]  /*bc30*/  UMOV UR20, UR36 ;  /* 0x0000002400147c82 */ /* 0x000fe20008000000 */
[----:B------:R-:W-:Y:S01]  /*bc40*/  UMOV UR21, UR37 ;  /* 0x0000002500157c82 */ /* 0x000fe20008000000 */
[----:B------:R-:W-:Y:S01]  /*bc50*/  UMOV UR17, UR9 ;  /* 0x0000000900117c82 */ /* 0x000fe20008000000 */
[----:B------:R-:W-:Y:S01]  /*bc60*/  UMOV UR34, 0x40 ;  /* 0x0000004000227882 */ /* 0x000fe20000000000 */
[----:B------:R-:W-:Y:S01]  /*bc70*/  UMOV UR35, UR11 ;  /* 0x0000000b00237c82 */ /* 0x000fe20008000000 */
[----:B------:R-:W-:Y:S01]  /*bc80*/  UMOV UR33, UR9 ;  /* 0x0000000900217c82 */ /* 0x000fe20008000000 */
[----:B------:R2:W-:Y:S01]  /*bc90*/  UTMALDG.4D [UR8], [UR6], desc[UR14] ;  /* 0x00000e08060075b4 */ /* 0x0005e20008019000 */
[----:B------:R2:W-:Y:S01]  /*bca0*/  UTMALDG.4D [UR16], [UR6], desc[UR14] ;  /* 0x00000e10060075b4 */ /* 0x0005e20008019000 */
[----:B------:R2:W-:Y:S02]  /*bcb0*/  UTMALDG.4D [UR32], [UR6], desc[UR14] ;  /* 0x00000e20060075b4 */ /* 0x0005e40008019000 */
[----:B--2---:R-:W-:Y:S01]  /*bcc0*/  NOP ;  /* 0x0000000000007918 */ /* 0x004fe20000000000 */
.L_x_72:
[----:B-1-3--:R-:W-:Y:S05]  /*bcd0*/  BSYNC B0 ;  /* 0x0000000000007941 */ /* 0x00afea0003800000 */
.L_x_71:
[----:B------:R-:W1:Y:S01]  /*bce0*/  LDC R3, c[0x0][0x28c] ;  /* 0x0000a300ff037b82 */ /* 0x000e620000000800 */
[----:B------:R-:W-:Y:S01]  /*bcf0*/  BSSY B0, `(.L_x_76) ;  /* 0x0000031000007945 */ /* 0x000fe20003800000 */
[----:B-1----:R-:W-:-:S13]  /*bd00*/  ISETP.GT.AND P4, PT, R3, RZ, P3 ;  /* 0x000000ff0300720c */ /* 0x002fda0001f84270 */
[----:B------:R-:W-:Y:S05]  /*bd10*/  @!P4 BRA `(.L_x_77) ;  /* 0x0000000000b8c947 */ /* 0x000fea0003800000 */
[----:B------:R-:W1:Y:S01]  /*bd20*/  S2R R5, SR_CgaCtaId ;  /* 0x0000000000057919 */ /* 0x000e620000008800 */
[----:B------:R-:W-:-:S04]  /*bd30*/  MOV R2, 0x400 ;  /* 0x0000040000027802 */ /* 0x000fc80000000f00 */
[----:B-1----:R-:W-:Y:S02]  /*bd40*/  LEA R5, R5, R2, 0x18 ;  /* 0x0000000205057211 */ /* 0x002fe400078ec0ff */
[----:B------:R-:W-:-:S04]  /*bd50*/  MOV R2, 0x1 ;  /* 0x0000000100027802 */ /* 0x000fc80000000f00 */
[----:B------:R-:W-:-:S04]  /*bd60*/  SHF.L.U32 R2, R2, 0x1f, RZ ;  /* 0x0000001f02027819 */ /* 0x000fc800000006ff */
[----:B------:R-:W1:Y:S02]  /*bd70*/  SYNCS.PHASECHK.TRANS64.TRYWAIT P0, [R5+URZ+0x24028], R2 ;  /* 0x02402802050075a7 */ /* 0x000e64000800017f */
[----:B-1----:R-:W-:Y:S05]  /*bd80*/  @!P0 BRA `(.L_x_78) ;  /* 0x0000001400248947 */ /* 0x002fea0003800000 */
.L_x_111:
[----:B------:R-:W-:Y:S01]  /*bd90*/  ULOP3.LUT UR5, UR4, 0x2, URZ, 0xfc, !UPT ;  /* 0x0000000204057892 */ /* 0x000fe2000f8efc3f */
[----:B-1----:R-:W-:-:S03]  /*bda0*/  @P2 IMAD.MOV.U32 R2, RZ, RZ, 0x6000 ;  /* 0x00006000ff022424 */ /* 0x002fc600078e00ff */
[----:B------:R-:W-:Y:S01]  /*bdb0*/  UPRMT UR5, UR5, 0x9910, URZ ;  /* 0x0000991005057896 */ /* 0x000fe2000800003f */
[----:B------:R1:W-:Y:S03]  /*bdc0*/  @P2 SYNCS.ARRIVE.TRANS64 RZ, [R5+URZ+0x24000], R2 ;  /* 0x0240000205ff29a7 */ /* 0x0003e6000800003f */
[----:B------:R-:W-:-:S06]  /*bdd0*/  UISETP.NE.AND UP0, UPT, UR5, 0x2, UPT ;  /* 0x000000020500788c */ /* 0x000fcc000bf05270 */
[----:B------:R-:W-:-:S13]  /*bde0*/  PLOP3.LUT P0, PT, PT, PT, UP0, 0x80, 0x0 ;  /* 0x000000000000781c */ /* 0x000fda0003f0f008 */
[----:B-1----:R-:W-:Y:S05]  /*bdf0*/  @P0 BRA `(.L_x_79) ;  /* 0x0000000000040947 */ /* 0x002fea0003800000 */
[----:B------:R-:W-:Y:S01]  /*be00*/  BPT.TRAP 0x1 ;  /* 0x000000040000795c */ /* 0x000fe20000300000 */
.L_x_79:
[----:B------:R-:W-:-:S04]  /*be10*/  LOP3.LUT P0, RZ, R0, 0x1f, RZ, 0xc0, !PT ;  /* 0x0000001f00ff7812 */ /* 0x000fc8000780c0ff */
[----:B------:R-:W-:-:S13]  /*be20*/  PLOP3.LUT P0, PT, P0, P2, PT, 0x2a, 0x0 ;  /* 0x000000000000781c */ /* 0x000fda0000704572 */
[----:B------:R-:W-:Y:S05]  /*be30*/  @P0 BRA `(.L_x_80) ;  /* 0x0000000000040947 */ /* 0x000fea0003800000 */
[----:B------:R-:W-:Y:S01]  /*be40*/  BPT.TRAP 0x1 ;  /* 0x000000040000795c */ /* 0x000fe20000300000 */
.L_x_80:
[----:B------:R-:W-:Y:S01]  /*be50*/  R2UR UR16, R5 ;  /* 0x00000000051072ca */ /* 0x000fe200000e0000 */
[----:B------:R-:W-:Y:S01]  /*be60*/  ULDC.64 UR6, c[0x0][0x198] ;  /* 0x0000660000067ab9 */ /* 0x000fe20000000a00 */
[----:B------:R-:W-:Y:S01]  /*be70*/  UMOV UR35, URZ ;  /* 0x0000003f00237c82 */ /* 0x000fe20008000000 */
[----:B------:R-:W-:Y:S01]  /*be80*/  UIADD3 UR6, UP0, UR6, 0x1f0, URZ ;  /* 0x000001f006067890 */ /* 0x000fe2000ff1e03f */
[----:B------:R-:W-:Y:S01]  /*be90*/  MOV R2, 0x1 ;  /* 0x0000000100027802 */ /* 0x000fe20000000f00 */
[----:B------:R-:W-:Y:S01]  /*bea0*/  UMOV UR8, 0x0 ;  /* 0x0000000000087882 */ /* 0x000fe20000000000 */
[----:B------:R-:W-:Y:S01]  /*beb0*/  UMOV UR9, 0x10000000 ;  /* 0x1000000000097882 */ /* 0x000fe20000000000 */
[----:B------:R-:W-:Y:S01]  /*bec0*/  UIADD3.X UR7, URZ, UR7, URZ, UP0, !UPT ;  /* 0x000000073f077290 */ /* 0x000fe200087fe43f */
[----:B------:R-:W-:Y:S01]  /*bed0*/  UMOV UR34, URZ ;  /* 0x0000003f00227c82 */ /* 0x000fe20008000000 */
[----:B------:R-:W-:Y:S01]  /*bee0*/  UMOV UR26, 0x20 ;  /* 0x00000020001a7882 */ /* 0x000fe20000000000 */
[----:B------:R-:W-:Y:S01]  /*bef0*/  UMOV UR28, UR36 ;  /* 0x00000024001c7c82 */ /* 0x000fe20008000000 */
[----:B------:R-:W-:-:S02]  /*bf00*/  UMOV UR29, UR37 ;  /* 0x00000025001d7c82 */ /* 0x000fc40008000000 */
[----:B------:R-:W-:Y:S02]  /*bf10*/  UIADD3 UR32, UR16, 0x6000, URZ ;  /* 0x0000600010207890 */ /* 0x000fe4000fffe03f */
[----:B------:R-:W-:Y:S02]  /*bf20*/  UIADD3 UR33, UR16, 0x24000, URZ ;  /* 0x0002400010217890 */ /* 0x000fe4000fffe03f */
[----:B------:R-:W-:Y:S02]  /*bf30*/  UIADD3 UR24, UR16, 0x8000, URZ ;  /* 0x0000800010187890 */ /* 0x000fe4000fffe03f */
[----:B------:R-:W-:Y:S01]  /*bf40*/  UIADD3 UR16, UR16, 0xa000, URZ ;  /* 0x0000a00010107890 */ /* 0x000fe2000fffe03f */
[----:B------:R-:W-:Y:S02]  /*bf50*/  UMOV UR27, UR35 ;  /* 0x00000023001b7c82 */ /* 0x000fe40008000000 */
[----:B------:R-:W-:Y:S01]  /*bf60*/  UMOV UR25, UR33 ;  /* 0x0000002100197c82 */ /* 0x000fe20008000000 */
[----:B------:R-:W-:Y:S01]  /*bf70*/  UMOV UR18, 0x40 ;  /* 0x0000004000127882 */ /* 0x000fe20000000000 */
[----:B------:R-:W-:Y:S01]  /*bf80*/  UMOV UR20, UR36 ;  /* 0x0000002400147c82 */ /* 0x000fe20008000000 */
[----:B------:R-:W-:Y:S01]  /*bf90*/  UMOV UR21, UR37 ;  /* 0x0000002500157c82 */ /* 0x000fe20008000000 */
[----:B------:R-:W-:Y:S01]  /*bfa0*/  UMOV UR19, UR35 ;  /* 0x0000002300137c82 */ /* 0x000fe20008000000 */
[----:B------:R1:W-:Y:S01]  /*bfb0*/  UTMALDG.4D [UR32], [UR6], desc[UR8] ;  /* 0x00000820060075b4 */ /* 0x0003e20008019000 */
[----:B------:R-:W-:Y:S01]  /*bfc0*/  UMOV UR17, UR33 ;  /* 0x0000002100117c82 */ /* 0x000fe20008000000 */
[----:B------:R1:W-:Y:S01]  /*bfd0*/  UTMALDG.4D [UR24], [UR6], desc[UR8] ;  /* 0x00000818060075b4 */ /* 0x0003e20008019000 */
[----:B------:R1:W-:Y:S02]  /*bfe0*/  UTMALDG.4D [UR16], [UR6], desc[UR8] ;  /* 0x00000810060075b4 */ /* 0x0003e40008019000 */
[----:B-1----:R-:W-:Y:S01]  /*bff0*/  NOP ;  /* 0x0000000000007918 */ /* 0x002fe20000000000 */
.L_x_77:
[----:B------:R-:W-:Y:S05]  /*c000*/  BSYNC B0 ;  /* 0x0000000000007941 */ /* 0x000fea0003800000 */
.L_x_76:
[----:B------:R-:W-:Y:S04]  /*c010*/  BSSY B0, `(.L_x_81) ;  /* 0x0000033000007945 */ /* 0x000fe80003800000 */
[----:B------:R-:W-:Y:S05]  /*c020*/  @!P3 BRA `(.L_x_82) ;  /* 0x0000000000c4b947 */ /* 0x000fea0003800000 */
[----:B------:R-:W1:Y:S01]  /*c030*/  S2R R6, SR_CgaCtaId ;  /* 0x0000000000067919 */ /* 0x000e620000008800 */
[----:B------:R-:W-:-:S04]  /*c040*/  MOV R5, 0x400 ;  /* 0x0000040000057802 */ /* 0x000fc80000000f00 */
[----:B-1----:R-:W-:Y:S02]  /*c050*/  LEA R7, R6, R5, 0x18 ;  /* 0x0000000506077211 */ /* 0x002fe400078ec0ff */
[----:B------:R-:W-:Y:S02]  /*c060*/  MOV R6, 0x1 ;  /* 0x0000000100067802 */ /* 0x000fe40000000f00 */
[----:B------:R-:W-:Y:S02]  /*c070*/  LEA R5, R4, R7, 0x3 ;  /* 0x0000000704057211 */ /* 0x000fe400078e18ff */
[----:B------:R-:W-:-:S04]  /*c080*/  SHF.L.U32 R6, R6, 0x1f, RZ ;  /* 0x0000001f06067819 */ /* 0x000fc800000006ff */
[----:B------:R-:W1:Y:S02]  /*c090*/  SYNCS.PHASECHK.TRANS64.TRYWAIT P0, [R5+URZ+0x24060], R6 ;  /* 0x02406006050075a7 */ /* 0x000e64000800017f */
[----:B-1----:R-:W-:Y:S05]  /*c0a0*/  @!P0 BRA `(.L_x_83) ;  /* 0x0000001000708947 */ /* 0x002fea0003800000 */
.L_x_112:
        /* <DEDUP_REMOVED lines=8> */
.L_x_84:
[----:B------:R-:W-:-:S04]  /*c130*/  LOP3.LUT P0, RZ, R0, 0x1f, RZ, 0xc0, !PT ;  /* 0x0000001f00ff7812 */ /* 0x000fc8000780c0ff */
[----:B------:R-:W-:-:S13]  /*c140*/  PLOP3.LUT P0, PT, P0, P2, PT, 0x2a, 0x0 ;  /* 0x000000000000781c */ /* 0x000fda0000704572 */
[----:B------:R-:W-:Y:S05]  /*c150*/  @P0 BRA `(.L_x_85) ;  /* 0x0000000000040947 */ /* 0x000fea0003800000 */
[----:B------:R-:W-:Y:S01]  /*c160*/  BPT.TRAP 0x1 ;  /* 0x000000040000795c */ /* 0x000fe20000300000 */
.L_x_85:
[----:B------:R-:W-:Y:S01]  /*c170*/  R2UR UR24, R4 ;  /* 0x00000000041872ca */ /* 0x000fe200000e0000 */
[----:B------:R-:W-:Y:S01]  /*c180*/  ULDC.64 UR6, c[0x0][0x198] ;  /* 0x0000660000067ab9 */ /* 0x000fe20000000a00 */
[----:B------:R-:W-:Y:S01]  /*c190*/  R2UR UR5, R7 ;  /* 0x00000000070572ca */ /* 0x000fe200000e0000 */
[----:B------:R-:W-:Y:S01]  /*c1a0*/  UIADD3 UR6, UP0, UR6, 0xf0, URZ ;  /* 0x000000f006067890 */ /* 0x000fe2000ff1e03f */
[----:B------:R-:W-:Y:S01]  /*c1b0*/  R2UR UR27, R8 ;  /* 0x00000000081b72ca */ /* 0x000fe200000e0000 */
[----:B------:R-:W-:Y:S01]  /*c1c0*/  UMOV UR8, 0x0 ;  /* 0x0000000000087882 */ /* 0x000fe20000000000 */
[----:B------:R-:W-:Y:S01]  /*c1d0*/  R2UR UR25, R5 ;  /* 0x00000000051972ca */ /* 0x000fe200000e0000 */
[----:B------:R-:W-:Y:S01]  /*c1e0*/  UIADD3.X UR7, URZ, UR7, URZ, UP0, !UPT ;  /* 0x000000073f077290 */ /* 0x000fe200087fe43f */
[----:B------:R-:W-:Y:S01]  /*c1f0*/  UMOV UR9, 0x10000000 ;  /* 0x1000000000097882 */ /* 0x000fe20000000000 */
[----:B------:R-:W-:Y:S01]  /*c200*/  UMOV UR26, URZ ;  /* 0x0000003f001a7c82 */ /* 0x000fe20008000000 */
[----:B------:R-:W-:Y:S01]  /*c210*/  UMOV UR28, UR36 ;  /* 0x00000024001c7c82 */ /* 0x000fe20008000000 */
[----:B------:R-:W-:Y:S01]  /*c220*/  UMOV UR29, UR37 ;  /* 0x00000025001d7c82 */ /* 0x000fe20008000000 */
[----:B------:R-:W-:Y:S01]  /*c230*/  UMOV UR18, 0x20 ;  /* 0x0000002000127882 */ /* 0x000fe20000000000 */
[----:B------:R-:W-:-:S02]  /*c240*/  UMOV UR20, UR36 ;  /* 0x0000002400147c82 */ /* 0x000fc40008000000 */
[----:B------:R-:W-:Y:S02]  /*c250*/  UIMAD UR24, UR24, 0x3000, UR5 ;  /* 0x00003000181878a4 */ /* 0x000fe4000f8e0205 */
[----:B------:R-:W-:Y:S02]  /*c260*/  UIADD3 UR27, UR11, UR27, URZ ;  /* 0x0000001b0b1b7290 */ /* 0x000fe4000fffe03f */
[----:B------:R-:W-:Y:S02]  /*c270*/  UIADD3 UR25, UR25, 0x24050, URZ ;  /* 0x0002405019197890 */ /* 0x000fe4000fffe03f */
[----:B------:R-:W-:Y:S02]  /*c280*/  UIADD3 UR16, UR24, 0x1000, URZ ;  /* 0x0000100018107890 */ /* 0x000fe4000fffe03f */
[----:B------:R-:W-:Y:S01]  /*c290*/  UIADD3 UR32, UR24, 0x2000, URZ ;  /* 0x0000200018207890 */ /* 0x000fe2000fffe03f */
[----:B------:R-:W-:Y:S02]  /*c2a0*/  UMOV UR21, UR37 ;  /* 0x0000002500157c82 */ /* 0x000fe40008000000 */
[----:B------:R-:W-:Y:S01]  /*c2b0*/  UMOV UR17, UR25 ;  /* 0x0000001900117c82 */ /* 0x000fe20008000000 */
[----:B------:R-:W-:Y:S01]  /*c2c0*/  UMOV UR19, UR27 ;  /* 0x0000001b00137c82 */ /* 0x000fe20008000000 */
[----:B------:R-:W-:Y:S01]  /*c2d0*/  UMOV UR34, 0x40 ;  /* 0x0000004000227882 */ /* 0x000fe20000000000 */
[----:B------:R-:W-:Y:S01]  /*c2e0*/  UMOV UR33, UR25 ;  /* 0x0000001900217c82 */ /* 0x000fe20008000000 */
[----:B------:R1:W-:Y:S01]  /*c2f0*/  UTMALDG.4D [UR24], [UR6], desc[UR8] ;  /* 0x00000818060075b4 */ /* 0x0003e20008019000 */
[----:B------:R-:W-:Y:S01]  /*c300*/  UMOV UR35, UR27 ;  /* 0x0000001b00237c82 */ /* 0x000fe20008000000 */
[----:B------:R1:W-:Y:S01]  /*c310*/  UTMALDG.4D [UR16], [UR6], desc[UR8] ;  /* 0x00000810060075b4 */ /* 0x0003e20008019000 */
[----:B------:R1:W-:Y:S02]  /*c320*/  UTMALDG.4D [UR32], [UR6], desc[UR8] ;  /* 0x00000820060075b4 */ /* 0x0003e40008019000 */
[----:B-1----:R-:W-:Y:S01]  /*c330*/  NOP ;  /* 0x0000000000007918 */ /* 0x002fe20000000000 */
.L_x_82:
[----:B------:R-:W-:Y:S05]  /*c340*/  BSYNC B0 ;  /* 0x0000000000007941 */ /* 0x000fea0003800000 */
.L_x_81:
[----:B------:R-:W-:Y:S01]  /*c350*/  BSSY B0, `(.L_x_86) ;  /* 0x0000035000007945 */ /* 0x000fe20003800000 */
[----:B------:R-:W-:-:S03]  /*c360*/  MOV R8, RZ ;  /* 0x000000ff00087202 */ /* 0x000fc60000000f00 */
[----:B------:R-:W-:Y:S05]  /*c370*/  @!P4 BRA `(.L_x_87) ;  /* 0x0000000000c8c947 */ /* 0x000fea0003800000 */
[----:B------:R-:W1:Y:S01]  /*c380*/  S2R R5, SR_CgaCtaId ;  /* 0x0000000000057919 */ /* 0x000e620000008800 */
[----:B------:R-:W-:Y:S02]  /*c390*/  MOV R4, 0x400 ;  /* 0x0000040000047802 */ /* 0x000fe40000000f00 */
[----:B------:R-:W-:-:S04]  /*c3a0*/  MOV R7, 0x1 ;  /* 0x0000000100077802 */ /* 0x000fc80000000f00 */
[----:B------:R-:W-:Y:S02]  /*c3b0*/  SHF.L.U32 R7, R7, 0x1f, RZ ;  /* 0x0000001f07077819 */ /* 0x000fe400000006ff */
[----:B-1----:R-:W-:-:S04]  /*c3c0*/  LEA R5, R5, R4, 0x18 ;  /* 0x0000000405057211 */ /* 0x002fc800078ec0ff */
[----:B------:R-:W-:-:S04]  /*c3d0*/  LEA R4, R2, R5, 0x3 ;  /* 0x0000000502047211 */ /* 0x000fc800078e18ff */
[----:B------:R-:W1:Y:S02]  /*c3e0*/  SYNCS.PHASECHK.TRANS64.TRYWAIT P0, [R4+URZ+0x24028], R7 ;  /* 0x02402807040075a7 */ /* 0x000e64000800017f */
[----:B-1----:R-:W-:Y:S05]  /*c3f0*/  @!P0 BRA `(.L_x_88) ;  /* 0x0000000c00b08947 */ /* 0x002fea0003800000 */
.L_x_113:
        /* <DEDUP_REMOVED lines=8> */
.L_x_89:
[----:B------:R-:W-:-:S04]  /*c480*/  LOP3.LUT P0, RZ, R0, 0x1f, RZ, 0xc0, !PT ;  /* 0x0000001f00ff7812 */ /* 0x000fc8000780c0ff */
[----:B------:R-:W-:-:S13]  /*c490*/  PLOP3.LUT P0, PT, P0, P2, PT, 0x2a, 0x0 ;  /* 0x000000000000781c */ /* 0x000fda0000704572 */
[----:B------:R-:W-:Y:S05]  /*c4a0*/  @P0 BRA `(.L_x_90) ;  /* 0x0000000000040947 */ /* 0x000fea0003800000 */
[----:B------:R-:W-:Y:S01]  /*c4b0*/  BPT.TRAP 0x1 ;  /* 0x000000040000795c */ /* 0x000fe20000300000 */
.L_x_90:
[----:B------:R-:W-:Y:S01]  /*c4c0*/  IMAD R5, R2, 0x6000, R5 ;  /* 0x0000600002057824 */ /* 0x000fe200078e0205 */
[----:B------:R-:W-:Y:S01]  /*c4d0*/  R2UR UR25, R4 ;  /* 0x00000000041972ca */ /* 0x000fe200000e0000 */
[----:B------:R-:W-:Y:S01]  /*c4e0*/  ULDC.64 UR6, c[0x0][0x198] ;  /* 0x0000660000067ab9 */ /* 0x000fe20000000a00 */
[----:B------:R-:W-:Y:S01]  /*c4f0*/  UMOV UR27, URZ ;  /* 0x0000003f001b7c82 */ /* 0x000fe20008000000 */
[----:B------:R-:W-:Y:S01]  /*c500*/  UIADD3 UR6, UP0, UR6, 0x2f0, URZ ;  /* 0x000002f006067890 */ /* 0x000fe2000ff1e03f */
[----:B------:R-:W-:Y:S01]  /*c510*/  R2UR UR32, R5 ;  /* 0x00000000052072ca */ /* 0x000fe200000e0000 */
[----:B------:R-:W-:Y:S01]  /*c520*/  UMOV UR8, 0x0 ;  /* 0x0000000000087882 */ /* 0x000fe20000000000 */
[----:B------:R-:W-:Y:S01]  /*c530*/  UMOV UR9, 0x10000000 ;  /* 0x1000000000097882 */ /* 0x000fe20000000000 */
[----:B------:R-:W-:Y:S01]  /*c540*/  UIADD3.X UR7, URZ, UR7, URZ, UP0, !UPT ;  /* 0x000000073f077290 */ /* 0x000fe200087fe43f */
[----:B------:R-:W-:Y:S01]  /*c550*/  IADD3 R2, R2, 0x1, RZ ;  /* 0x0000000102027810 */ /* 0x000fe20007ffe0ff */
[----:B------:R-:W-:Y:S01]  /*c560*/  UMOV UR26, URZ ;  /* 0x0000003f001a7c82 */ /* 0x000fe20008000000 */
[----:B------:R-:W-:Y:S01]  /*c570*/  UMOV UR28, UR36 ;  /* 0x00000024001c7c82 */ /* 0x000fe20008000000 */
[----:B------:R-:W-:Y:S01]  /*c580*/  UMOV UR29, UR37 ;  /* 0x00000025001d7c82 */ /* 0x000fe20008000000 */
[----:B------:R-:W-:Y:S01]  /*c590*/  UMOV UR18, 0x20 ;  /* 0x0000002000127882 */ /* 0x000fe20000000000 */
[----:B------:R-:W-:Y:S01]  /*c5a0*/  UIADD3 UR25, UR25, 0x24000, URZ ;  /* 0x0002400019197890 */ /* 0x000fe2000fffe03f */
[----:B------:R-:W-:Y:S01]  /*c5b0*/  MOV R8, 0x1 ;  /* 0x0000000100087802 */ /* 0x000fe20000000f00 */
[----:B------:R-:W-:Y:S01]  /*c5c0*/  UMOV UR20, UR36 ;  /* 0x0000002400147c82 */ /* 0x000fe20008000000 */
[----:B------:R-:W-:Y:S01]  /*c5d0*/  UMOV UR21, UR37 ;  /* 0x0000002500157c82 */ /* 0x000fe20008000000 */
[----:B------:R-:W-:-:S02]  /*c5e0*/  UIADD3 UR24, UR32, 0x6000, URZ ;  /* 0x0000600020187890 */ /* 0x000fc4000fffe03f */
[----:B------:R-:W-:Y:S02]  /*c5f0*/  UIADD3 UR16, UR32, 0x8000, URZ ;  /* 0x0000800020107890 */ /* 0x000fe4000fffe03f */
[----:B------:R-:W-:Y:S01]  /*c600*/  UIADD3 UR32, UR32, 0xa000, URZ ;  /* 0x0000a00020207890 */ /* 0x000fe2000fffe03f */
[----:B------:R-:W-:Y:S01]  /*c610*/  UMOV UR19, UR27 ;  /* 0x0000001b00137c82 */ /* 0x000fe20008000000 */
[----:B------:R-:W-:Y:S01]  /*c620*/  UMOV UR17, UR25 ;  /* 0x0000001900117c82 */ /* 0x000fe20008000000 */
[----:B------:R-:W-:Y:S01]  /*c630*/  UMOV UR34, 0x40 ;  /* 0x0000004000227882 */ /* 0x000fe20000000000 */
[----:B------:R-:W-:Y:S01]  /*c640*/  UMOV UR35, UR27 ;  /* 0x0000001b00237c82 */ /* 0x000fe20008000000 */
[----:B------:R1:W-:Y:S01]  /*c650*/  UTMALDG.4D [UR24], [UR6], desc[UR8] ;  /* 0x00000818060075b4 */ /* 0x0003e20008019000 */
[----:B------:R-:W-:Y:S01]  /*c660*/  UMOV UR33, UR25 ;  /* 0x0000001900217c82 */ /* 0x000fe20008000000 */
[----:B------:R1:W-:Y:S02]  /*c670*/  UTMALDG.4D [UR16], [UR6], desc[UR8] ;  /* 0x00000810060075b4 */ /* 0x0003e40008019000 */
[----:B------:R1:W-:Y:S02]  /*c680*/  UTMALDG.4D [UR32], [UR6], desc[UR8] ;  /* 0x00000820060075b4 */ /* 0x0003e40008019000 */
[----:B-1----:R-:W-:Y:S01]  /*c690*/  NOP ;  /* 0x0000000000007918 */ /* 0x002fe20000000000 */
.L_x_87:
[----:B------:R-:W-:Y:S05]  /*c6a0*/  BSYNC B0 ;  /* 0x0000000000007941 */ /* 0x000fea0003800000 */
.L_x_86:
[----:B------:R-:W-:-:S13]  /*c6b0*/  ISETP.GE.AND P0, PT, R3, 0x81, PT ;  /* 0x000000810300780c */ /* 0x000fda0003f06270 */
[----:B------:R-:W-:Y:S05]  /*c6c0*/  @!P0 EXIT ;  /* 0x000000000000894d */ /* 0x000fea0003800000 */
[----:B------:R-:W-:Y:S01]  /*c6d0*/  IADD3 R3, R3, 0x7f, RZ ;  /* 0x0000007f03037810 */ /* 0x000fe20007ffe0ff */
[----:B------:R-:W-:Y:S01]  /*c6e0*/  BSSY B0, `(.L_x_91) ;  /* 0x0000077000007945 */ /* 0x000fe20003800000 */
[----:B------:R-:W-:Y:S02]  /*c6f0*/  LOP3.LUT P0, RZ, R0, 0x1f, RZ, 0xc0, !PT ;  /* 0x0000001f00ff7812 */ /* 0x000fe4000780c0ff */
[----:B------:R-:W-:Y:S02]  /*c700*/  SHF.R.S32.HI R0, RZ, 0x1f, R3 ;  /* 0x0000001fff007819 */ /* 0x000fe40000011403 */
[----:B------:R-:W-:Y:S02]  /*c710*/  PLOP3.LUT P0, PT, P0, P2, PT, 0x2a, 0x0 ;  /* 0x000000000000781c */ /* 0x000fe40000704572 */
[----:B------:R-:W-:Y:S01]  /*c720*/  LEA.HI R0, R0, R3, RZ, 0x7 ;  /* 0x0000000300007211 */ /* 0x000fe200078f38ff */
[----:B------:R-:W-:-:S03]  /*c730*/  IMAD.U32 R3, RZ, RZ, UR4 ;  /* 0x00000004ff037e24 */ /* 0x000fc6000f8e00ff */
[----:B------:R-:W-:Y:S02]  /*c740*/  SHF.R.S32.HI R4, RZ, 0x7, R0 ;  /* 0x00000007ff047819 */ /* 0x000fe40000011400 */
[----:B------:R-:W-:Y:S02]  /*c750*/  LOP3.LUT R0, R3, 0x2, RZ, 0xfc, !PT ;  /* 0x0000000203007812 */ /* 0x000fe400078efcff */
[----:B------:R-:W-:Y:S02]  /*c760*/  SHF.L.U32 R4, R4, 0x1, RZ ;  /* 0x0000000104047819 */ /* 0x000fe400000006ff */
[----:B------:R-:W-:-:S07]  /*c770*/  MOV R3, 0x1 ;  /* 0x0000000100037802 */ /* 0x000fce0000000f00 */
.L_x_102:
[----:B------:R-:W-:Y:S04]  /*c780*/  BSSY B1, `(.L_x_92) ;  /* 0x0000033000017945 */ /* 0x000fe80003800000 */
[----:B------:R-:W-:Y:S05]  /*c790*/  @!P3 BRA `(.L_x_93) ;  /* 0x0000000000c4b947 */ /* 0x000fea0003800000 */
[----:B------:R-:W1:Y:S01]  /*c7a0*/  S2R R6, SR_CgaCtaId ;  /* 0x0000000000067919 */ /* 0x000e620000008800 */
[----:B------:R-:W-:-:S04]  /*c7b0*/  MOV R5, 0x400 ;  /* 0x0000040000057802 */ /* 0x000fc80000000f00 */
[----:B-1----:R-:W-:Y:S02]  /*c7c0*/  LEA R7, R6, R5, 0x18 ;  /* 0x0000000506077211 */ /* 0x002fe400078ec0ff */
[----:B------:R-:W-:Y:S02]  /*c7d0*/  SHF.L.U32 R5, R3, 0x1f, RZ ;  /* 0x0000001f03057819 */ /* 0x000fe400000006ff */
[----:B------:R-:W-:-:S04]  /*c7e0*/  LEA R6, R2, R7, 0x3 ;  /* 0x0000000702067211 */ /* 0x000fc800078e18ff */
[----:B------:R-:W1:Y:S02]  /*c7f0*/  SYNCS.PHASECHK.TRANS64.TRYWAIT P4, [R6+URZ+0x24028], R5 ;  /* 0x02402805060075a7 */ /* 0x000e64000808017f */
[----:B-1----:R-:W-:Y:S05]  /*c800*/  @!P4 BRA `(.L_x_94) ;  /* 0x0000000800c0c947 */ /* 0x002fea0003800000 */
.L_x_114:
[----:B-1----:R-:W-:-:S04]  /*c810*/  @P2 IMAD.MOV.U32 R5, RZ, RZ, 0x6000 ;  /* 0x00006000ff052424 */ /* 0x002fc800078e00ff */
[----:B------:R1:W-:Y:S02]  /*c820*/  @P2 SYNCS.ARRIVE.TRANS64 RZ, [R6+URZ+0x24000], R5 ;  /* 0x0240000506ff29a7 */ /* 0x0003e4000800003f */
[----:B-1----:R-:W-:-:S04]  /*c830*/  PRMT R5, R0, 0x9910, RZ ;  /* 0x0000991000057816 */ /* 0x002fc800000000ff */
[----:B------:R-:W-:-:S13]  /*c840*/  ISETP.NE.AND P4, PT, R5, 0x2, PT ;  /* 0x000000020500780c */ /* 0x000fda0003f85270 */
[----:B------:R-:W-:Y:S05]  /*c850*/  @P4 BRA `(.L_x_95) ;  /* 0x0000000000044947 */ /* 0x000fea0003800000 */
[----:B------:R-:W-:Y:S01]  /*c860*/  BPT.TRAP 0x1 ;  /* 0x000000040000795c */ /* 0x000fe20000300000 */
.L_x_95:
[----:B------:R-:W-:Y:S05]  /*c870*/  @P0 BRA `(.L_x_96) ;  /* 0x0000000000040947 */ /* 0x000fea0003800000 */
[----:B------:R-:W-:Y:S01]  /*c880*/  BPT.TRAP 0x1 ;  /* 0x000000040000795c */ /* 0x000fe20000300000 */
.L_x_96:
[----:B------:R-:W-:Y:S01]  /*c890*/  IMAD R7, R2, 0x6000, R7 ;  /* 0x0000600002077824 */ /* 0x000fe200078e0207 */
[----:B------:R-:W-:Y:S01]  /*c8a0*/  R2UR UR33, R6 ;  /* 0x00000000062172ca */ /* 0x000fe200000e0000 */
[----:B------:R-:W-:Y:S01]  /*c8b0*/  ULDC.64 UR6, c[0x0][0x198] ;  /* 0x0000660000067ab9 */ /* 0x000fe20000000a00 */
[----:B------:R-:W-:Y:S01]  /*c8c0*/  R2UR UR35, R8 ;  /* 0x00000000082372ca */ /* 0x000fe200000e0000 */
[----:B------:R-:W-:Y:S01]  /*c8d0*/  UIADD3 UR6, UP0, UR6, 0x1f0, URZ ;  /* 0x000001f006067890 */ /* 0x000fe2000ff1e03f */
[----:B------:R-:W-:Y:S01]  /*c8e0*/  R2UR UR16, R7 ;  /* 0x00000000071072ca */ /* 0x000fe200000e0000 */
[----:B------:R-:W-:Y:S01]  /*c8f0*/  UMOV UR8, 0x0 ;  /* 0x0000000000087882 */ /* 0x000fe20000000000 */
[----:B------:R-:W-:Y:S01]  /*c900*/  UMOV UR9, 0x10000000 ;  /* 0x1000000000097882 */ /* 0x000fe20000000000 */
[----:B------:R-:W-:Y:S01]  /*c910*/  UIADD3.X UR7, URZ, UR7, URZ, UP0, !UPT ;  /* 0x000000073f077290 */ /* 0x000fe200087fe43f */
[----:B------:R-:W-:Y:S01]  /*c920*/  IADD3 R5, R2, 0x1, RZ ;  /* 0x0000000102057810 */ /* 0x000fe20007ffe0ff */
[----:B------:R-:W-:Y:S01]  /*c930*/  UMOV UR34, URZ ;  /* 0x0000003f00227c82 */ /* 0x000fe20008000000 */
[----:B------:R-:W-:Y:S01]  /*c940*/  UMOV UR26, 0x20 ;  /* 0x00000020001a7882 */ /* 0x000fe20000000000 */
[----:B------:R-:W-:Y:S01]  /*c950*/  UMOV UR28, UR36 ;  /* 0x00000024001c7c82 */ /* 0x000fe20008000000 */
[----:B------:R-:W-:Y:S01]  /*c960*/  UMOV UR29, UR37 ;  /* 0x00000025001d7c82 */ /* 0x000fe20008000000 */
[----:B------:R-:W-:Y:S01]  /*c970*/  UIADD3 UR33, UR33, 0x24000, URZ ;  /* 0x0002400021217890 */ /* 0x000fe2000fffe03f */
[----:B------:R-:W-:Y:S01]  /*c980*/  ISETP.NE.AND P4, PT, R5, 0x5, PT ;  /* 0x000000050500780c */ /* 0x000fe20003f85270 */
[----:B------:R-:W-:-:S02]  /*c990*/  USHF.L.U32 UR35, UR35, 0x7, URZ ;  /* 0x0000000723237899 */ /* 0x000fc4000800063f */
[----:B------:R-:W-:Y:S01]  /*c9a0*/  UIADD3 UR32, UR16, 0x6000, URZ ;  /* 0x0000600010207890 */ /* 0x000fe2000fffe03f */
[----:B------:R-:W-:Y:S01]  /*c9b0*/  SEL R2, RZ, 0x1, P4 ;  /* 0x00000001ff027807 */ /* 0x000fe20002000000 */
[----:B------:R-:W-:Y:S02]  /*c9c0*/  UIADD3 UR24, UR16, 0x8000, URZ ;  /* 0x0000800010187890 */ /* 0x000fe4000fffe03f */
[----:B------:R-:W-:Y:S01]  /*c9d0*/  UIADD3 UR16, UR16, 0xa000, URZ ;  /* 0x0000a00010107890 */ /* 0x000fe2000fffe03f */
[----:B------:R-:W-:Y:S01]  /*c9e0*/  LOP3.LUT R3, R3, R2, RZ, 0x3c, !PT ;  /* 0x0000000203037212 */ /* 0x000fe200078e3cff */
[----:B------:R-:W-:Y:S01]  /*c9f0*/  UMOV UR25, UR33 ;  /* 0x0000002100197c82 */ /* 0x000fe20008000000 */
[----:B------:R-:W-:Y:S01]  /*ca00*/  UMOV UR27, UR35 ;  /* 0x00000023001b7c82 */ /* 0x000fe20008000000 */
[----:B------:R-:W-:Y:S01]  /*ca10*/  UMOV UR18, 0x40 ;  /* 0x0000004000127882 */ /* 0x000fe20000000000 */
[----:B------:R-:W-:Y:S01]  /*ca20*/  UMOV UR20, UR36 ;  /* 0x0000002400147c82 */ /* 0x000fe20008000000 */
[----:B------:R-:W-:Y:S01]  /*ca30*/  UMOV UR21, UR37 ;  /* 0x0000002500157c82 */ /* 0x000fe20008000000 */
[----:B------:R-:W-:Y:S01]  /*ca40*/  UMOV UR17, UR33 ;  /* 0x0000002100117c82 */ /* 0x000fe20008000000 */
[----:B------:R-:W-:Y:S01]  /*ca50*/  UMOV UR19, UR35 ;  /* 0x0000002300137c82 */ /* 0x000fe20008000000 */
[----:B------:R1:W-:Y:S01]  /*ca60*/  UTMALDG.4D [UR32], [UR6], desc[UR8] ;  /* 0x00000820060075b4 */ /* 0x0003e20008019000 */
[----:B------:R-:W-:Y:S01]  /*ca70*/  SEL R2, R5, RZ, P4 ;  /* 0x000000ff05027207 */ /* 0x000fe20002000000 */
[----:B------:R1:W-:Y:S01]  /*ca80*/  UTMALDG.4D [UR24], [UR6], desc[UR8] ;  /* 0x00000818060075b4 */ /* 0x0003e20008019000 */
[----:B------:R1:W-:Y:S02]  /*ca90*/  UTMALDG.4D [UR16], [UR6], desc[UR8] ;  /* 0x00000810060075b4 */ /* 0x0003e40008019000 */
[----:B-1----:R-:W-:-:S03]  /*caa0*/  NOP ;  /* 0x0000000000007918 */ /* 0x002fc60000000000 */
.L_x_93:
[----:B------:R-:W-:Y:S05]  /*cab0*/  BSYNC B1 ;  /* 0x0000000000017941 */ /* 0x000fea0003800000 */
.L_x_92:
[----:B------:R-:W-:Y:S01]  /*cac0*/  ISETP.LT.OR P4, PT, R4, 0x4, !P3 ;  /* 0x000000040400780c */ /* 0x000fe20005f81670 */
[----:B------:R-:W-:-:S12]  /*cad0*/  BSSY B1, `(.L_x_97) ;  /* 0x0000034000017945 */ /* 0x000fd80003800000 */
[----:B------:R-:W-:Y:S05]  /*cae0*/  @P4 BRA `(.L_x_98) ;  /* 0x0000000000c84947 */ /* 0x000fea0003800000 */
[----:B------:R-:W1:Y:S01]  /*caf0*/  S2R R6, SR_CgaCtaId ;  /* 0x0000000000067919 */ /* 0x000e620000008800 */
[----:B------:R-:W-:Y:S02]  /*cb00*/  MOV R5, 0x400 ;  /* 0x0000040000057802 */ /* 0x000fe40000000f00 */
[----:B------:R-:W-:Y:S02]  /*cb10*/  SHF.L.U32 R7, R3, 0x1f, RZ ;  /* 0x0000001f03077819 */ /* 0x000fe400000006ff */
[----:B-1----:R-:W-:-:S04]  /*cb20*/  LEA R5, R6, R5, 0x18 ;  /* 0x0000000506057211 */ /* 0x002fc800078ec0ff */
[----:B------:R-:W-:-:S04]  /*cb30*/  LEA R6, R2, R5, 0x3 ;  /* 0x0000000502067211 */ /* 0x000fc800078e18ff */
[----:B------:R-:W1:Y:S02]  /*cb40*/  SYNCS.PHASECHK.TRANS64.TRYWAIT P4, [R6+URZ+0x24028], R7 ;  /* 0x02402807060075a7 */ /* 0x000e64000808017f */
[----:B-1----:R-:W-:Y:S05]  /*cb50*/  @!P4 BRA `(.L_x_99) ;  /* 0x000000080000c947 */ /* 0x002fea0003800000 */
.L_x_115:
[----:B-1----:R-:W-:-:S04]  /*cb60*/  @P1 MOV R7, 0x6000 ;  /* 0x0000600000071802 */ /* 0x002fc80000000f00 */
[----:B------:R1:W-:Y:S02]  /*cb70*/  @P1 SYNCS.ARRIVE.TRANS64 RZ, [R6+URZ+0x24000], R7 ;  /* 0x0240000706ff19a7 */ /* 0x0003e4000800003f */
[----:B-1----:R-:W-:-:S04]  /*cb80*/  PRMT R7, R0, 0x9910, RZ ;  /* 0x0000991000077816 */ /* 0x002fc800000000ff */
[----:B------:R-:W-:-:S13]  /*cb90*/  ISETP.NE.AND P4, PT, R7, 0x2, PT ;  /* 0x000000020700780c */ /* 0x000fda0003f85270 */
[----:B------:R-:W-:Y:S05]  /*cba0*/  @P4 BRA `(.L_x_100) ;  /* 0x0000000000044947 */ /* 0x000fea0003800000 */
[----:B------:R-:W-:Y:S01]  /*cbb0*/  BPT.TRAP 0x1 ;  /* 0x000000040000795c */ /* 0x000fe20000300000 */
.L_x_100:
[----:B------:R-:W-:Y:S05]  /*cbc0*/  @P0 BRA `(.L_x_101) ;  /* 0x0000000000040947 */ /* 0x000fea0003800000 */
[----:B------:R-:W-:Y:S01]  /*cbd0*/  BPT.TRAP 0x1 ;  /* 0x000000040000795c */ /* 0x000fe20000300000 */
.L_x_101:
        /* <DEDUP_REMOVED lines=9> */
[----:B------:R-:W-:Y:S01]  /*cc70*/  VIADD R2, R2, 0x1 ;  /* 0x0000000102027836 */ /* 0x000fe20000000000 */
[----:B------:R-:W-:Y:S01]  /*cc80*/  UMOV UR34, URZ ;  /* 0x0000003f00227c82 */ /* 0x000fe20008000000 */
[----:B------:R-:W-:Y:S01]  /*cc90*/  UMOV UR26, 0x20 ;  /* 0x00000020001a7882 */ /* 0x000fe20000000000 */
[----:B------:R-:W-:Y:S01]  /*cca0*/  UMOV UR28, UR36 ;  /* 0x00000024001c7c82 */ /* 0x000fe20008000000 */
[----:B------:R-:W-:Y:S01]  /*ccb0*/  UMOV UR29, UR37 ;  /* 0x00000025001d7c82 */ /* 0x000fe20008000000 */
[----:B------:R-:W-:Y:S01]  /*ccc0*/  UIADD3 UR33, UR33, 0x24000, URZ ;  /* 0x0002400021217890 */ /* 0x000fe2000fffe03f */
[----:B------:R-:W-:Y:S01]  /*ccd0*/  ISETP.NE.AND P4, PT, R2, 0x5, PT ;  /* 0x000000050200780c */ /* 0x000fe20003f85270 */
[----:B------:R-:W-:Y:S01]  /*cce0*/  USHF.L.U32 UR35, UR35, 0x7, URZ ;  /* 0x0000000723237899 */ /* 0x000fe2000800063f */
[----:B------:R-:W-:Y:S01]  /*ccf0*/  IADD3 R8, R8, 0x1, RZ ;  /* 0x0000000108087810 */ /* 0x000fe20007ffe0ff */
[----:B------:R-:W-:Y:S01]  /*cd00*/  UIADD3 UR32, UR16, 0x6000, URZ ;  /* 0x0000600010207890 */ /* 0x000fe2000fffe03f */
[----:B------:R-:W-:Y:S01]  /*cd10*/  SEL R6, RZ, 0x1, P4 ;  /* 0x00000001ff067807 */ /* 0x000fe20002000000 */
[----:B------:R-:W-:Y:S01]  /*cd20*/  UIADD3 UR24, UR16, 0x8000, URZ ;  /* 0x0000800010187890 */ /* 0x000fe2000fffe03f */
[----:B------:R-:W-:Y:S01]  /*cd30*/  SEL R2, R2, RZ, P4 ;  /* 0x000000ff02027207 */ /* 0x000fe20002000000 */
        /* <DEDUP_REMOVED lines=13> */
.L_x_98:
[----:B------:R-:W-:Y:S05]  /*ce10*/  BSYNC B1 ;  /* 0x0000000000017941 */ /* 0x000fea0003800000 */
.L_x_97:
[C---:B------:R-:W-:Y:S02]  /*ce20*/  ISETP.GT.AND P4, PT, R4.reuse, 0x4, PT ;  /* 0x000000040400780c */ /* 0x040fe40003f84270 */
[----:B------:R-:W-:-:S11]  /*ce30*/  IADD3 R4, R4, -0x2, RZ ;  /* 0xfffffffe04047810 */ /* 0x000fd60007ffe0ff */
[----:B------:R-:W-:Y:S05]  /*ce40*/  @P4 BRA `(.L_x_102) ;  /* 0xfffffff8004c4947 */ /* 0x000fea000383ffff */
[----:B------:R-:W-:Y:S05]  /*ce50*/  BSYNC B0 ;  /* 0x0000000000007941 */ /* 0x000fea0003800000 */
.L_x_91:
[----:B------:R-:W-:Y:S05]  /*ce60*/  EXIT ;  /* 0x000000000000794d */ /* 0x000fea0003800000 */
.L_x_15:
[----:B--2---:R-:W-:-:S04]  /*ce70*/  MOV R5, UR8 ;  /* 0x0000000800057c02 */ /* 0x004fc80008000f00 */
[----:B------:R2:W3:Y:S03]  /*ce80*/  SYNCS.PHASECHK.TRANS64.TRYWAIT P1, [R5+URZ+0x24050], R2 ;  /* 0x02405002050075a7 */ /* 0x0004e6000802017f */
[----:B---3--:R-:W-:Y:S05]  /*ce90*/  @!P1 NANOSLEEP.SYNCS 0x989680 ;  /* 0x009896800000995d */ /* 0x008fea0003900000 */
[----:B------:R-:W3:Y:S02]  /*cea0*/  @!P1 SYNCS.PHASECHK.TRANS64 P1, [R5+URZ+0x24050], R2 ;  /* 0x02405002050095a7 */ /* 0x000ee4000802007f */
[----:B---3--:R-:W-:Y:S05]  /*ceb0*/  @!P1 BRA `(.L_x_15) ;  /* 0xfffffffc00ec9947 */ /* 0x008fea000383ffff */
[----:B------:R-:W-:Y:S05]  /*cec0*/  BRA `(.L_x_103) ;  /* 0xffffff3c00c07947 */ /* 0x000fea000383ffff */
.L_x_17:
[----:B--2---:R-:W-:-:S04]  /*ced0*/  IMAD.U32 R5, RZ, RZ, UR36 ;  /* 0x00000024ff057e24 */ /* 0x004fc8000f8e00ff */
[----:B------:R2:W3:Y:S03]  /*cee0*/  SYNCS.PHASECHK.TRANS64.TRYWAIT P1, [R5+URZ+0x24000], R6 ;  /* 0x02400006050075a7 */ /* 0x0004e6000802017f */
[----:B---3--:R-:W-:Y:S05]  /*cef0*/  @!P1 NANOSLEEP.SYNCS 0x989680 ;  /* 0x009896800000995d */ /* 0x008fea0003900000 */
[----:B------:R-:W3:Y:S02]  /*cf00*/  @!P1 SYNCS.PHASECHK.TRANS64 P1, [R5+URZ+0x24000], R6 ;  /* 0x02400006050095a7 */ /* 0x000ee4000802007f */
[----:B---3--:R-:W-:Y:S05]  /*cf10*/  @!P1 BRA `(.L_x_17) ;  /* 0xfffffffc00ec9947 */ /* 0x008fea000383ffff */
[----:B------:R-:W-:Y:S05]  /*cf20*/  BRA `(.L_x_104) ;  /* 0xffffff3c00c87947 */ /* 0x000fea000383ffff */
.L_x_18:
[----:B--2---:R-:W-:-:S04]  /*cf30*/  MOV R5, UR32 ;  /* 0x0000002000057c02 */ /* 0x004fc80008000f00 */
[----:B------:R2:W3:Y:S03]  /*cf40*/  SYNCS.PHASECHK.TRANS64.TRYWAIT P1, [R5+URZ+-0x8], R0 ;  /* 0xfffff800050075a7 */ /* 0x0004e6000802017f */
[----:B---3--:R-:W-:Y:S05]  /*cf50*/  @!P1 NANOSLEEP.SYNCS 0x989680 ;  /* 0x009896800000995d */ /* 0x008fea0003900000 */
[----:B------:R-:W3:Y:S02]  /*cf60*/  @!P1 SYNCS.PHASECHK.TRANS64 P1, [R5+URZ+-0x8], R0 ;  /* 0xfffff800050095a7 */ /* 0x000ee4000802007f */
[----:B---3--:R-:W-:Y:S05]  /*cf70*/  @!P1 BRA `(.L_x_18) ;  /* 0xfffffffc00ec9947 */ /* 0x008fea000383ffff */
[----:B------:R-:W-:Y:S05]  /*cf80*/  BRA `(.L_x_105) ;  /* 0xffffff3c00c47947 */ /* 0x000fea000383ffff */
.L_x_20:
[----:B-1----:R-:W-:-:S04]  /*cf90*/  MOV R9, UR36 ;  /* 0x0000002400097c02 */ /* 0x002fc80008000f00 */
[----:B------:R1:W2:Y:S03]  /*cfa0*/  SYNCS.PHASECHK.TRANS64.TRYWAIT P1, [R9+URZ+0x24008], R6 ;  /* 0x02400806090075a7 */ /* 0x0002a6000802017f */
[----:B--2---:R-:W-:Y:S05]  /*cfb0*/  @!P1 NANOSLEEP.SYNCS 0x989680 ;  /* 0x009896800000995d */ /* 0x004fea0003900000 */
[----:B------:R-:W2:Y:S02]  /*cfc0*/  @!P1 SYNCS.PHASECHK.TRANS64 P1, [R9+URZ+0x24008], R6 ;  /* 0x02400806090095a7 */ /* 0x000ea4000802007f */
[----:B--2---:R-:W-:Y:S05]  /*cfd0*/  @!P1 BRA `(.L_x_20) ;  /* 0xfffffffc00ec9947 */ /* 0x004fea000383ffff */
[----:B------:R-:W-:Y:S05]  /*cfe0*/  BRA `(.L_x_106) ;  /* 0xffffff6c00c07947 */ /* 0x000fea000383ffff */
.L_x_25:
[----:B-1----:R-:W-:-:S04]  /*cff0*/  MOV R5, UR10 ;  /* 0x0000000a00057c02 */ /* 0x002fc80008000f00 */
[----:B------:R1:W2:Y:S03]  /*d000*/  SYNCS.PHASECHK.TRANS64.TRYWAIT P2, [R5+URZ+0x24000], R4 ;  /* 0x02400004050075a7 */ /* 0x0002a6000804017f */
[----:B--2---:R-:W-:Y:S05]  /*d010*/  @!P2 NANOSLEEP.SYNCS 0x989680 ;  /* 0x009896800000a95d */ /* 0x004fea0003900000 */
[----:B------:R-:W2:Y:S02]  /*d020*/  @!P2 SYNCS.PHASECHK.TRANS64 P2, [R5+URZ+0x24000], R4 ;  /* 0x024000040500a5a7 */ /* 0x000ea4000804007f */
[----:B--2---:R-:W-:Y:S05]  /*d030*/  @!P2 BRA `(.L_x_25) ;  /* 0xfffffffc00eca947 */ /* 0x004fea000383ffff */
[----:B------:R-:W-:Y:S05]  /*d040*/  BRA `(.L_x_107) ;  /* 0xffffff7000cc7947 */ /* 0x000fea000383ffff */
.L_x_29:
[----:B-1----:R-:W-:-:S04]  /*d050*/  IMAD.U32 R8, RZ, RZ, UR7 ;  /* 0x00000007ff087e24 */ /* 0x002fc8000f8e00ff */
[----:B------:R1:W2:Y:S03]  /*d060*/  SYNCS.PHASECHK.TRANS64.TRYWAIT P2, [R8+URZ+0x24000], R11 ;  /* 0x0240000b080075a7 */ /* 0x0002a6000804017f */
[----:B--2---:R-:W-:Y:S05]  /*d070*/  @!P2 NANOSLEEP.SYNCS 0x989680 ;  /* 0x009896800000a95d */ /* 0x004fea0003900000 */
[----:B------:R-:W2:Y:S02]  /*d080*/  @!P2 SYNCS.PHASECHK.TRANS64 P2, [R8+URZ+0x24000], R11 ;  /* 0x0240000b0800a5a7 */ /* 0x000ea4000804007f */
[----:B--2---:R-:W-:Y:S05]  /*d090*/  @!P2 BRA `(.L_x_29) ;  /* 0xfffffffc00eca947 */ /* 0x004fea000383ffff */
[----:B------:R-:W-:Y:S05]  /*d0a0*/  BRA `(.L_x_28) ;  /* 0xffffff98000c7947 */ /* 0x000fea000383ffff */
.L_x_37:
[----:B-1----:R-:W-:-:S04]  /*d0b0*/  MOV R5, UR10 ;  /* 0x0000000a00057c02 */ /* 0x002fc80008000f00 */
[----:B------:R1:W2:Y:S03]  /*d0c0*/  SYNCS.PHASECHK.TRANS64.TRYWAIT P2, [R5+URZ+0x24000], R4 ;  /* 0x02400004050075a7 */ /* 0x0002a6000804017f */
[----:B--2---:R-:W-:Y:S05]  /*d0d0*/  @!P2 NANOSLEEP.SYNCS 0x989680 ;  /* 0x009896800000a95d */ /* 0x004fea0003900000 */
[----:B------:R-:W2:Y:S02]  /*d0e0*/  @!P2 SYNCS.PHASECHK.TRANS64 P2, [R5+URZ+0x24000], R4 ;  /* 0x024000040500a5a7 */ /* 0x000ea4000804007f */
[----:B--2---:R-:W-:Y:S05]  /*d0f0*/  @!P2 BRA `(.L_x_37) ;  /* 0xfffffffc00eca947 */ /* 0x004fea000383ffff */
[----:B------:R-:W-:Y:S05]  /*d100*/  BRA `(.L_x_108) ;  /* 0xffffff9c00547947 */ /* 0x000fea000383ffff */
.L_x_41:
[----:B-1----:R-:W-:-:S04]  /*d110*/  MOV R9, UR7 ;  /* 0x0000000700097c02 */ /* 0x002fc80008000f00 */
[----:B------:R1:W2:Y:S03]  /*d120*/  SYNCS.PHASECHK.TRANS64.TRYWAIT P2, [R9+URZ+0x24000], R68 ;  /* 0x02400044090075a7 */ /* 0x0002a6000804017f */
[----:B--2---:R-:W-:Y:S05]  /*d130*/  @!P2 NANOSLEEP.SYNCS 0x989680 ;  /* 0x009896800000a95d */ /* 0x004fea0003900000 */
[----:B------:R-:W2:Y:S02]  /*d140*/  @!P2 SYNCS.PHASECHK.TRANS64 P2, [R9+URZ+0x24000], R68 ;  /* 0x024000440900a5a7 */ /* 0x000ea4000804007f */
[----:B--2---:R-:W-:Y:S05]  /*d150*/  @!P2 BRA `(.L_x_41) ;  /* 0xfffffffc00eca947 */ /* 0x004fea000383ffff */
[----:B------:R-:W-:Y:S05]  /*d160*/  BRA `(.L_x_40) ;  /* 0xffffffc800c07947 */ /* 0x000fea000383ffff */
.L_x_57:
[----:B-1----:R-:W-:-:S04]  /*d170*/  MOV R3, UR32 ;  /* 0x0000002000037c02 */ /* 0x002fc80008000f00 */
[----:B------:R1:W2:Y:S03]  /*d180*/  SYNCS.PHASECHK.TRANS64.TRYWAIT P0, [R3+URZ+0x8], R0 ;  /* 0x00000800030075a7 */ /* 0x0002a6000800017f */
[----:B--2---:R-:W-:Y:S05]  /*d190*/  @!P0 NANOSLEEP.SYNCS 0x989680 ;  /* 0x009896800000895d */ /* 0x004fea0003900000 */
[----:B------:R-:W2:Y:S02]  /*d1a0*/  @!P0 SYNCS.PHASECHK.TRANS64 P0, [R3+URZ+0x8], R0 ;  /* 0x00000800030085a7 */ /* 0x000ea4000800007f */
[----:B--2---:R-:W-:Y:S05]  /*d1b0*/  @!P0 BRA `(.L_x_57) ;  /* 0xfffffffc00ec8947 */ /* 0x004fea000383ffff */
[----:B------:R-:W-:Y:S05]  /*d1c0*/  BRA `(.L_x_109) ;  /* 0xffffffd4006c7947 */ /* 0x000fea000383ffff */
.L_x_73:
[----:B--2---:R2:W4:Y:S02]  /*d1d0*/  SYNCS.PHASECHK.TRANS64.TRYWAIT P0, [R4+URZ+0x24060], R3 ;  /* 0x02406003040075a7 */ /* 0x004524000800017f */
[----:B----4-:R-:W-:Y:S05]  /*d1e0*/  @!P0 NANOSLEEP.SYNCS 0x989680 ;  /* 0x009896800000895d */ /* 0x010fea0003900000 */
[----:B------:R-:W4:Y:S02]  /*d1f0*/  @!P0 SYNCS.PHASECHK.TRANS64 P0, [R4+URZ+0x24060], R3 ;  /* 0x02406003040085a7 */ /* 0x000f24000800007f */
[----:B----4-:R-:W-:Y:S05]  /*d200*/  @!P0 BRA `(.L_x_73) ;  /* 0xfffffffc00f08947 */ /* 0x010fea000383ffff */
[----:B------:R-:W-:Y:S05]  /*d210*/  BRA `(.L_x_110) ;  /* 0xffffffe800147947 */ /* 0x000fea000383ffff */
.L_x_78:
[----:B-1----:R1:W2:Y:S02]  /*d220*/  SYNCS.PHASECHK.TRANS64.TRYWAIT P0, [R5+URZ+0x24028], R2 ;  /* 0x02402802050075a7 */ /* 0x0022a4000800017f */
[----:B--2---:R-:W-:Y:S05]  /*d230*/  @!P0 NANOSLEEP.SYNCS 0x989680 ;  /* 0x009896800000895d */ /* 0x004fea0003900000 */
[----:B------:R-:W2:Y:S02]  /*d240*/  @!P0 SYNCS.PHASECHK.TRANS64 P0, [R5+URZ+0x24028], R2 ;  /* 0x02402802050085a7 */ /* 0x000ea4000800007f */
[----:B--2---:R-:W-:Y:S05]  /*d250*/  @!P0 BRA `(.L_x_78) ;  /* 0xfffffffc00f08947 */ /* 0x004fea000383ffff */
[----:B------:R-:W-:Y:S05]  /*d260*/  BRA `(.L_x_111) ;  /* 0xffffffe800c87947 */ /* 0x000fea000383ffff */
.L_x_83:
[----:B-1----:R1:W2:Y:S02]  /*d270*/  SYNCS.PHASECHK.TRANS64.TRYWAIT P0, [R5+URZ+0x24060], R6 ;  /* 0x02406006050075a7 */ /* 0x0022a4000800017f */
[----:B--2---:R-:W-:Y:S05]  /*d280*/  @!P0 NANOSLEEP.SYNCS 0x989680 ;  /* 0x009896800000895d */ /* 0x004fea0003900000 */
[----:B------:R-:W2:Y:S02]  /*d290*/  @!P0 SYNCS.PHASECHK.TRANS64 P0, [R5+URZ+0x24060], R6 ;  /* 0x02406006050085a7 */ /* 0x000ea4000800007f */
[----:B--2---:R-:W-:Y:S05]  /*d2a0*/  @!P0 BRA `(.L_x_83) ;  /* 0xfffffffc00f08947 */ /* 0x004fea000383ffff */
[----:B------:R-:W-:Y:S05]  /*d2b0*/  BRA `(.L_x_112) ;  /* 0xffffffec007c7947 */ /* 0x000fea000383ffff */
.L_x_88:
[----:B-1----:R1:W2:Y:S02]  /*d2c0*/  SYNCS.PHASECHK.TRANS64.TRYWAIT P0, [R4+URZ+0x24028], R7 ;  /* 0x02402807040075a7 */ /* 0x0022a4000800017f */
[----:B--2---:R-:W-:Y:S05]  /*d2d0*/  @!P0 NANOSLEEP.SYNCS 0x989680 ;  /* 0x009896800000895d */ /* 0x004fea0003900000 */
[----:B------:R-:W2:Y:S02]  /*d2e0*/  @!P0 SYNCS.PHASECHK.TRANS64 P0, [R4+URZ+0x24028], R7 ;  /* 0x02402807040085a7 */ /* 0x000ea4000800007f */
[----:B--2---:R-:W-:Y:S05]  /*d2f0*/  @!P0 BRA `(.L_x_88) ;  /* 0xfffffffc00f08947 */ /* 0x004fea000383ffff */
[----:B------:R-:W-:Y:S05]  /*d300*/  BRA `(.L_x_113) ;  /* 0xfffffff0003c7947 */ /* 0x000fea000383ffff */
.L_x_94:
[----:B-1----:R1:W2:Y:S02]  /*d310*/  SYNCS.PHASECHK.TRANS64.TRYWAIT P4, [R6+URZ+0x24028], R5 ;  /* 0x02402805060075a7 */ /* 0x0022a4000808017f */
[----:B--2---:R-:W-:Y:S05]  /*d320*/  @!P4 NANOSLEEP.SYNCS 0x989680 ;  /* 0x009896800000c95d */ /* 0x004fea0003900000 */
[----:B------:R-:W2:Y:S02]  /*d330*/  @!P4 SYNCS.PHASECHK.TRANS64 P4, [R6+URZ+0x24028], R5 ;  /* 0x024028050600c5a7 */ /* 0x000ea4000808007f */
[----:B--2---:R-:W-:Y:S05]  /*d340*/  @!P4 BRA `(.L_x_94) ;  /* 0xfffffffc00f0c947 */ /* 0x004fea000383ffff */
[----:B------:R-:W-:Y:S05]  /*d350*/  BRA `(.L_x_114) ;  /* 0xfffffff4002c7947 */ /* 0x000fea000383ffff */
.L_x_99:
[----:B-1----:R1:W2:Y:S02]  /*d360*/  SYNCS.PHASECHK.TRANS64.TRYWAIT P4, [R6+URZ+0x24028], R7 ;  /* 0x02402807060075a7 */ /* 0x0022a4000808017f */
[----:B--2---:R-:W-:Y:S05]  /*d370*/  @!P4 NANOSLEEP.SYNCS 0x989680 ;  /* 0x009896800000c95d */ /* 0x004fea0003900000 */
[----:B------:R-:W2:Y:S02]  /*d380*/  @!P4 SYNCS.PHASECHK.TRANS64 P4, [R6+URZ+0x24028], R7 ;  /* 0x024028070600c5a7 */ /* 0x000ea4000808007f */
[----:B--2---:R-:W-:Y:S05]  /*d390*/  @!P4 BRA `(.L_x_99) ;  /* 0xfffffffc00f0c947 */ /* 0x004fea000383ffff */
[----:B------:R-:W-:Y:S05]  /*d3a0*/  BRA `(.L_x_115) ;  /* 0xfffffff400ec7947 */ /* 0x000fea000383ffff */
        .weak           $__internal_0_$__cuda_sm20_rcp_rn_f32_slowpath
        .type           $__internal_0_$__cuda_sm20_rcp_rn_f32_slowpath,@function
        .size           $__internal_0_$__cuda_sm20_rcp_rn_f32_slowpath,(.L_x_121 - $__internal_0_$__cuda_sm20_rcp_rn_f32_slowpath)
$__internal_0_$__cuda_sm20_rcp_rn_f32_slowpath:
[----:B------:R-:W-:Y:S01]  /*d3b0*/  IMAD.SHL.U32 R0, R2, 0x2, RZ ;  /* 0x0000000202007824 */ /* 0x000fe200078e00ff */
[----:B------:R-:W-:Y:S04]  /*d3c0*/  BSSY B2, `(.L_x_116) ;  /* 0x0000030000027945 */ /* 0x000fe80003800000 */
[----:B------:R-:W-:-:S04]  /*d3d0*/  SHF.R.U32.HI R18, RZ, 0x18, R0 ;  /* 0x00000018ff127819 */ /* 0x000fc80000011600 */
[----:B------:R-:W-:-:S13]  /*d3e0*/  ISETP.NE.U32.AND P0, PT, R18, RZ, PT ;  /* 0x000000ff1200720c */ /* 0x000fda0003f05070 */
[----:B------:R-:W-:Y:S05]  /*d3f0*/  @P0 BRA `(.L_x_117) ;  /* 0x0000000000280947 */ /* 0x000fea0003800000 */
[----:B------:R-:W-:-:S04]  /*d400*/  SHF.L.U32 R0, R2, 0x1, RZ ;  /* 0x0000000102007819 */ /* 0x000fc800000006ff */
[----:B------:R-:W-:-:S13]  /*d410*/  ISETP.NE.AND P0, PT, R0, RZ, PT ;  /* 0x000000ff0000720c */ /* 0x000fda0003f05270 */
[----:B------:R-:W-:Y:S01]  /*d420*/  @P0 FFMA R10, R2, 1.84467440737095516160e+19, RZ ;  /* 0x5f800000020a0823 */ /* 0x000fe200000000ff */
[----:B------:R-:W-:Y:S08]  /*d430*/  @!P0 MUFU.RCP R3, R2 ;  /* 0x0000000200038308 */ /* 0x000ff00000001000 */
[----:B------:R-:W1:Y:S02]  /*d440*/  @P0 MUFU.RCP R13, R10 ;  /* 0x0000000a000d0308 */ /* 0x000e640000001000 */
[----:B-1----:R-:W-:-:S04]  /*d450*/  @P0 FFMA R0, R10, R13, -1 ;  /* 0xbf8000000a000423 */ /* 0x002fc8000000000d */
[----:B------:R-:W-:-:S04]  /*d460*/  @P0 FADD.FTZ R0, -R0, -RZ ;  /* 0x800000ff00000221 */ /* 0x000fc80000010100 */
[----:B------:R-:W-:-:S04]  /*d470*/  @P0 FFMA R0, R13, R0, R13 ;  /* 0x000000000d000223 */ /* 0x000fc8000000000d */
[----:B------:R-:W-:Y:S01]  /*d480*/  @P0 FFMA R3, R0, 1.84467440737095516160e+19, RZ ;  /* 0x5f80000000030823 */ /* 0x000fe200000000ff */
[----:B------:R-:W-:Y:S06]  /*d490*/  BRA `(.L_x_118) ;  /* 0x0000000000887947 */ /* 0x000fec0003800000 */
.L_x_117:
[----:B------:R-:W-:-:S04]  /*d4a0*/  IADD3 R19, R18, -0xfd, RZ ;  /* 0xffffff0312137810 */ /* 0x000fc80007ffe0ff */
[----:B------:R-:W-:-:S13]  /*d4b0*/  ISETP.GT.U32.AND P0, PT, R19, 0x1, PT ;  /* 0x000000011300780c */ /* 0x000fda0003f04070 */
[----:B------:R-:W-:Y:S05]  /*d4c0*/  @P0 BRA `(.L_x_119) ;  /* 0x0000000000780947 */ /* 0x000fea0003800000 */
[----:B------:R-:W-:Y:S02]  /*d4d0*/  LOP3.LUT R0, R2, 0x7fffff, RZ, 0xc0, !PT ;  /* 0x007fffff02007812 */ /* 0x000fe400078ec0ff */
[----:B------:R-:W-:Y:S02]  /*d4e0*/  MOV R14, 0x3 ;  /* 0x00000003000e7802 */ /* 0x000fe40000000f00 */
[----:B------:R-:W-:Y:S02]  /*d4f0*/  LOP3.LUT R0, R0, 0x3f800000, RZ, 0xfc, !PT ;  /* 0x3f80000000007812 */ /* 0x000fe400078efcff */
[----:B------:R-:W-:Y:S02]  /*d500*/  SHF.L.U32 R14, R14, R19, RZ ;  /* 0x000000130e0e7219 */ /* 0x000fe400000006ff */
[----:B------:R-:W1:Y:S02]  /*d510*/  MUFU.RCP R3, R0 ;  /* 0x0000000000037308 */ /* 0x000e640000001000 */
[----:B-1----:R-:W-:-:S04]  /*d520*/  FFMA R10, R0, R3, -1 ;  /* 0xbf800000000a7423 */ /* 0x002fc80000000003 */
[----:B------:R-:W-:-:S04]  /*d530*/  FADD.FTZ R10, -R10, -RZ ;  /* 0x800000ff0a0a7221 */ /* 0x000fc80000010100 */
[CCC-:B------:R-:W-:Y:S01]  /*d540*/  FFMA.RM R12, R3.reuse, R10.reuse, R3.reuse ;  /* 0x0000000a030c7223 */ /* 0x1c0fe20000004003 */
[----:B------:R-:W-:-:S04]  /*d550*/  FFMA.RP R13, R3, R10, R3 ;  /* 0x0000000a030d7223 */ /* 0x000fc80000008003 */
[C---:B------:R-:W-:Y:S02]  /*d560*/  LOP3.LUT R3, R12.reuse, 0x7fffff, RZ, 0xc0, !PT ;  /* 0x007fffff0c037812 */ /* 0x040fe400078ec0ff */
[----:B------:R-:W-:Y:S02]  /*d570*/  FSETP.NEU.FTZ.AND P0, PT, R12, R13, PT ;  /* 0x0000000d0c00720b */ /* 0x000fe40003f1d000 */
[----:B------:R-:W-:Y:S02]  /*d580*/  LOP3.LUT R3, R3, 0x800000, RZ, 0xfc, !PT ;  /* 0x0080000003037812 */ /* 0x000fe400078efcff */
[----:B------:R-:W-:Y:S02]  /*d590*/  SEL R10, RZ, 0xffffffff, !P0 ;  /* 0xffffffffff0a7807 */ /* 0x000fe40004000000 */
[----:B------:R-:W-:-:S03]  /*d5a0*/  LOP3.LUT R14, R14, R3, RZ, 0xc0, !PT ;  /* 0x000000030e0e7212 */ /* 0x000fc600078ec0ff */
[----:B------:R-:W-:Y:S01]  /*d5b0*/  IMAD.MOV R10, RZ, RZ, -R10 ;  /* 0x000000ffff0a7224 */ /* 0x000fe200078e0a0a */
[----:B------:R-:W-:-:S04]  /*d5c0*/  SHF.R.U32.HI R14, RZ, R19, R14 ;  /* 0x00000013ff0e7219 */ /* 0x000fc8000001160e */
[----:B------:R-:W-:Y:S02]  /*d5d0*/  LOP3.LUT P1, RZ, R10, R19, R3, 0xf8, !PT ;  /* 0x000000130aff7212 */ /* 0x000fe4000782f803 */
[C---:B------:R-:W-:Y:S02]  /*d5e0*/  LOP3.LUT P0, RZ, R14.reuse, 0x1, RZ, 0xc0, !PT ;  /* 0x000000010eff7812 */ /* 0x040fe4000780c0ff */
[----:B------:R-:W-:-:S04]  /*d5f0*/  LOP3.LUT P2, RZ, R14, 0x2, RZ, 0xc0, !PT ;  /* 0x000000020eff7812 */ /* 0x000fc8000784c0ff */
[----:B------:R-:W-:Y:S02]  /*d600*/  PLOP3.LUT P0, PT, P0, P1, P2, 0xe0, 0x0 ;  /* 0x000000000000781c */ /* 0x000fe40000703c20 */
[----:B------:R-:W-:Y:S02]  /*d610*/  LOP3.LUT P1, RZ, R2, 0x7fffff, RZ, 0xc0, !PT ;  /* 0x007fffff02ff7812 */ /* 0x000fe4000782c0ff */
[----:B------:R-:W-:-:S04]  /*d620*/  SEL R0, RZ, 0x1, !P0 ;  /* 0x00000001ff007807 */ /* 0x000fc80004000000 */
[----:B------:R-:W-:-:S04]  /*d630*/  IADD3 R0, -R0, RZ, RZ ;  /* 0x000000ff00007210 */ /* 0x000fc80007ffe1ff */
[----:B------:R-:W-:Y:S02]  /*d640*/  ISETP.GE.AND P0, PT, R0, RZ, PT ;  /* 0x000000ff0000720c */ /* 0x000fe40003f06270 */
[----:B------:R-:W-:-:S04]  /*d650*/  IADD3 R0, R18, -0xfc, RZ ;  /* 0xffffff0412007810 */ /* 0x000fc80007ffe0ff */
[----:B------:R-:W-:-:S07]  /*d660*/  SHF.R.U32.HI R3, RZ, R0, R3 ;  /* 0x00000000ff037219 */ /* 0x000fce0000011603 */
[----:B------:R-:W-:-:S05]  /*d670*/  @!P0 IADD3 R3, R3, 0x1, RZ ;  /* 0x0000000103038810 */ /* 0x000fca0007ffe0ff */
[----:B------:R-:W-:-:S05]  /*d680*/  @!P1 IMAD.SHL.U32 R3, R3, 0x2, RZ ;  /* 0x0000000203039824 */ /* 0x000fca00078e00ff */
[----:B------:R-:W-:Y:S01]  /*d690*/  LOP3.LUT R3, R3, 0x80000000, R2, 0xf8, !PT ;  /* 0x8000000003037812 */ /* 0x000fe200078ef802 */
[----:B------:R-:W-:Y:S06]  /*d6a0*/  BRA `(.L_x_118) ;  /* 0x0000000000047947 */ /* 0x000fec0003800000 */
.L_x_119:
[----:B------:R1:W2:Y:S02]  /*d6b0*/  MUFU.RCP R3, R2 ;  /* 0x0000000200037308 */ /* 0x0002a40000001000 */
.L_x_118:
[----:B------:R-:W-:Y:S05]  /*d6c0*/  BSYNC B2 ;  /* 0x0000000000027941 */ /* 0x000fea0003800000 */
.L_x_116:
[----:B--2---:R-:W-:Y:S02]  /*d6d0*/  MOV R10, R3 ;  /* 0x00000003000a7202 */ /* 0x004fe40000000f00 */
[----:B-1----:R-:W-:Y:S02]  /*d6e0*/  MOV R2, R15 ;  /* 0x0000000f00027202 */ /* 0x002fe40000000f00 */
[----:B------:R-:W-:-:S04]  /*d6f0*/  MOV R3, 0x0 ;  /* 0x0000000000037802 */ /* 0x000fc80000000f00 */
[----:B------:R-:W-:Y:S05]  /*d700*/  RET.REL.NODEC R2 `(_ZN7cutlass13device_kernelINS_4fmha6kernel28FmhaKernelTmaWarpSpecializedINS1_10collective30FmhaMainloopTmaWarpSpecializedINS_6half_tEffN4cute5tupleIJNS7_1CILi128EEESA_NS9_ILi96EEEEEENS8_IJiNS9_ILi1EEENS8_IJiiEEEEEESF_SF_NS4_14ResidualFusionEJEEENS4_15FmhaFwdEpilogueIS6_fNS8_IJNS9_ILi64EEESB_SA_EEEEENS2_23IndividualTileSchedulerEJEEEEEvNT_6ParamsE) ;  /* 0xffffff28023c7950 */ /* 0x000fea0003c3ffff */
.L_x_120:
[----:B------:R-:W-:-:S00]  /*d710*/  BRA `(.L_x_120) ;  /* 0xfffffffc00fc7947 */ /* 0x000fc0000383ffff */
[----:B------:R-:W-:-:S00]  /*d720*/  NOP ;  /* 0x0000000000007918 */ /* 0x000fc00000000000 */
        /* <DEDUP_REMOVED lines=13> */
.L_x_121:


//--------------------- .nv.global.init           --------------------------
	.section	.nv.global.init,"aw",@progbits
.nv.global.init:
	.type		$str$24,@object
	.size		$str$24,($str$25 - $str$24)
$str$24:
        /*0000*/ 	.byte	0x28, 0x61, 0x64, 0x64, 0x72, 0x65, 0x73, 0x73, 0x20, 0x26, 0x20, 0x6d, 0x61, 0x73, 0x6b, 0x29
        /*0010*/ 	.byte	0x20, 0x3d, 0x3d, 0x20, 0x30, 0x00
	.type		$str$25,@object
	.size		$str$25,(__unnamed_1 - $str$25)
$str$25:
        /*0016*/ 	.byte	0x2f, 0x74, 0x6d, 0x70, 0x2f, 0x63, 0x75, 0x74, 0x6c, 0x61, 0x73, 0x73, 0x5f, 0x73, 0x77, 0x65
        /*0026*/ 	.byte	0x65, 0x70, 0x5f, 0x73, 0x72, 0x63, 0x2f, 0x69, 0x6e, 0x63, 0x6c, 0x75, 0x64, 0x65, 0x2f, 0x63
        /*0036*/ 	.byte	0x75, 0x74, 0x65, 0x2f, 0x70, 0x6f, 0x69, 0x6e, 0x74, 0x65, 0x72, 0x5f, 0x66, 0x6c, 0x61, 0x67
        /*0046*/ 	.byte	0x67, 0x65, 0x64, 0x2e, 0x68, 0x70, 0x70, 0x00
	.type		__unnamed_1,@object
	.size		__unnamed_1,(__unnamed_2 - __unnamed_1)
__unnamed_1:
        /*004e*/ 	.byte	0x61, 0x75, 0x74, 0x6f, 0x20, 0x63, 0x75, 0x74, 0x65, 0x3a, 0x3a, 0x61, 0x73, 0x5f, 0x70, 0x6f
        /* <DEDUP_REMOVED lines=27> */
        /*020e*/ 	.byte	0x3e, 0x3e, 0x3e, 0x3e, 0x3e, 0x5d, 0x00
	.type		__unnamed_2,@object
	.size		__unnamed_2,(.L_1 - __unnamed_2)
__unnamed_2:
        /* <DEDUP_REMOVED lines=29> */
.L_1:


//--------------------- .nv.shared._ZN7cutlass13device_kernelINS_4fmha6kernel28FmhaKernelTmaWarpSpecializedINS1_10collective30FmhaMainloopTmaWarpSpecializedINS_6half_tEffN4cute5tupleIJNS7_1CILi128EEESA_NS9_ILi96EEEEEENS8_IJiNS9_ILi1EEENS8_IJiiEEEEEESF_SF_NS4_14ResidualFusionEJEEENS4_15FmhaFwdEpilogueIS6_fNS8_IJNS9_ILi64EEESB_SA_EEEEENS2_23IndividualTileSchedulerEJEEEEEvNT_6ParamsE --------------------------
	.section	.nv.shared._ZN7cutlass13device_kernelINS_4fmha6kernel28FmhaKernelTmaWarpSpecializedINS1_10collective30FmhaMainloopTmaWarpSpecializedINS_6half_tEffN4cute5tupleIJNS7_1CILi128EEESA_NS9_ILi96EEEEEENS8_IJiNS9_ILi1EEENS8_IJiiEEEEEESF_SF_NS4_14ResidualFusionEJEEENS4_15FmhaFwdEpilogueIS6_fNS8_IJNS9_ILi64EEESB_SA_EEEEENS2_23IndividualTileSchedulerEJEEEEEvNT_6ParamsE,"aw",@nobits
	.sectionflags	@""
	.align	16
	.zero		1024


//--------------------- .nv.shared.reserved.0     --------------------------
	.section	.nv.shared.reserved.0,"aw",@nobits
	.weak		__nv_reservedSMEM_offset_0_alias
	.size		__nv_reservedSMEM_offset_0_alias, 0, 0
	.other		__nv_reservedSMEM_offset_0_alias,@"STO_CUDA_RESERVED_SHARED STV_DEFAULT"
__nv_reservedSMEM_offset_0_alias:
	.zero		0


//--------------------- .nv.global                --------------------------
	.section	.nv.global,"aw",@nobits
.nv.global:
	.type		_ZN39_INTERNAL_e3b05b13_4_k_cu_6defb96b_29144cute1_E,@object
	.size		_ZN39_INTERNAL_e3b05b13_4_k_cu_6defb96b_29144cute1_E,(_ZN39_INTERNAL_e3b05b13_4_k_cu_6defb96b_29144cuda3std3__45__cpo6cbeginE - _ZN39_INTERNAL_e3b05b13_4_k_cu_6defb96b_29144cute1_E)
_ZN39_INTERNAL_e3b05b13_4_k_cu_6defb96b_29144cute1_E:
	.zero		1
	.type		_ZN39_INTERNAL_e3b05b13_4_k_cu_6defb96b_29144cuda3std3__45__cpo6cbeginE,@object
	.size		_ZN39_INTERNAL_e3b05b13_4_k_cu_6defb96b_29144cuda3std3__45__cpo6cbeginE,(_ZN39_INTERNAL_e3b05b13_4_k_cu_6defb96b_29144cuda3std3__48in_placeE - _ZN39_INTERNAL_e3b05b13_4_k_cu_6defb96b_29144cuda3std3__45__cpo6cbeginE)
_ZN39_INTERNAL_e3b05b13_4_k_cu_6defb96b_29144cuda3std3__45__cpo6cbeginE:
	.zero		1
	.type		_ZN39_INTERNAL_e3b05b13_4_k_cu_6defb96b_29144cuda3std3__48in_placeE,@object
	.size		_ZN39_INTERNAL_e3b05b13_4_k_cu_6defb96b_29144cuda3std3__48in_placeE,(_ZN39_INTERNAL_e3b05b13_4_k_cu_6defb96b_29144cuda3std6ranges3__45__cpo9iter_moveE - _ZN39_INTERNAL_e3b05b13_4_k_cu_6defb96b_29144cuda3std3__48in_placeE)
_ZN39_INTERNAL_e3b05b13_4_k_cu_6defb96b_29144cuda3std3__48in_placeE:
	.zero		1
	.type		_ZN39_INTERNAL_e3b05b13_4_k_cu_6defb96b_29144cuda3std6ranges3__45__cpo9iter_moveE,@object
	.size		_ZN39_INTERNAL_e3b05b13_4_k_cu_6defb96b_29144cuda3std6ranges3__45__cpo9iter_moveE,(_ZN39_INTERNAL_e3b05b13_4_k_cu_6defb96b_29144cuda3std3__45__cpo5beginE - _ZN39_INTERNAL_e3b05b13_4_k_cu_6defb96b_29144cuda3std6ranges3__45__cpo9iter_moveE)
_ZN39_INTERNAL_e3b05b13_4_k_cu_6defb96b_29144cuda3std6ranges3__45__cpo9iter_moveE:
	.zero		1
	.type		_ZN39_INTERNAL_e3b05b13_4_k_cu_6defb96b_29144cuda3std3__45__cpo5beginE,@object
	.size		_ZN39_INTERNAL_e3b05b13_4_k_cu_6defb96b_29144cuda3std3__45__cpo5beginE,(_ZN39_INTERNAL_e3b05b13_4_k_cu_6defb96b_29144cuda3std3__441_GLOBAL__N__e3b05b13_4_k_cu_6defb96b_29146ignoreE - _ZN39_INTERNAL_e3b05b13_4_k_cu_6defb96b_29144cuda3std3__45__cpo5beginE)
_ZN39_INTERNAL_e3b05b13_4_k_cu_6defb96b_29144cuda3std3__45__cpo5beginE:
	.zero		1
	.type		_ZN39_INTERNAL_e3b05b13_4_k_cu_6defb96b_29144cuda3std3__441_GLOBAL__N__e3b05b13_4_k_cu_6defb96b_29146ignoreE,@object
	.size		_ZN39_INTERNAL_e3b05b13_4_k_cu_6defb96b_29144cuda3std3__441_GLOBAL__N__e3b05b13_4_k_cu_6defb96b_29146ignoreE,(_ZN39_INTERNAL_e3b05b13_4_k_cu_6defb96b_29144cute7productE - _ZN39_INTERNAL_e3b05b13_4_k_cu_6defb96b_29144cuda3std3__441_GLOBAL__N__e3b05b13_4_k_cu_6defb96b_29146ignoreE)
_ZN39_INTERNAL_e3b05b13_4_k_cu_6defb96b_29144cuda3std3__441_GLOBAL__N__e3b05b13_4_k_cu_6defb96b_29146ignoreE:
	.zero		1
	.type		_ZN39_INTERNAL_e3b05b13_4_k_cu_6defb96b_29144cute7productE,@object
	.size		_ZN39_INTERNAL_e3b05b13_4_k_cu_6defb96b_29144cute7productE,(_ZN39_INTERNAL_e3b05b13_4_k_cu_6defb96b_29144cuda3std3__45__cpo3endE - _ZN39_INTERNAL_e3b05b13_4_k_cu_6defb96b_29144cute7productE)
_ZN39_INTERNAL_e3b05b13_4_k_cu_6defb96b_29144cute7productE:
	.zero		1
	.type		_ZN39_INTERNAL_e3b05b13_4_k_cu_6defb96b_29144cuda3std3__45__cpo3endE,@object
	.size		_ZN39_INTERNAL_e3b05b13_4_k_cu_6defb96b_29144cuda3std3__45__cpo3endE,(_ZN39_INTERNAL_e3b05b13_4_k_cu_6defb96b_29144cuda3std3__419piecewise_constructE - _ZN39_INTERNAL_e3b05b13_4_k_cu_6defb96b_29144cuda3std3__45__cpo3endE)
_ZN39_INTERNAL_e3b05b13_4_k_cu_6defb96b_29144cuda3std3__45__cpo3endE:
	.zero		1
	.type		_ZN39_INTERNAL_e3b05b13_4_k_cu_6defb96b_29144cuda3std3__419piecewise_constructE,@object
	.size		_ZN39_INTERNAL_e3b05b13_4_k_cu_6defb96b_29144cuda3std3__419piecewise_constructE,(_ZN39_INTERNAL_e3b05b13_4_k_cu_6defb96b_29144cuda3std3__45__cpo4cendE - _ZN39_INTERNAL_e3b05b13_4_k_cu_6defb96b_29144cuda3std3__419piecewise_constructE)
_ZN39_INTERNAL_e3b05b13_4_k_cu_6defb96b_29144cuda3std3__419piecewise_constructE:
	.zero		1
	.type		_ZN39_INTERNAL_e3b05b13_4_k_cu_6defb96b_29144cuda3std3__45__cpo4cendE,@object
	.size		_ZN39_INTERNAL_e3b05b13_4_k_cu_6defb96b_29144cuda3std3__45__cpo4cendE,(_ZN39_INTERNAL_e3b05b13_4_k_cu_6defb96b_29144cuda3std6ranges3__45__cpo4swapE - _ZN39_INTERNAL_e3b05b13_4_k_cu_6defb96b_29144cuda3std3__45__cpo4cendE)
_ZN39_INTERNAL_e3b05b13_4_k_cu_6defb96b_29144cuda3std3__45__cpo4cendE:
	.zero		1
	.type		_ZN39_INTERNAL_e3b05b13_4_k_cu_6defb96b_29144cuda3std6ranges3__45__cpo4swapE,@object
	.size		_ZN39_INTERNAL_e3b05b13_4_k_cu_6defb96b_29144cuda3std6ranges3__45__cpo4swapE,(.L_9 - _ZN39_INTERNAL_e3b05b13_4_k_cu_6defb96b_29144cuda3std6ranges3__45__cpo4swapE)
_ZN39_INTERNAL_e3b05b13_4_k_cu_6defb96b_29144cuda3std6ranges3__45__cpo4swapE:
	.zero		1
.L_9:


//--------------------- .nv.constant0._ZN7cutlass13device_kernelINS_4fmha6kernel28FmhaKernelTmaWarpSpecializedINS1_10collective30FmhaMainloopTmaWarpSpecializedINS_6half_tEffN4cute5tupleIJNS7_1CILi128EEESA_NS9_ILi96EEEEEENS8_IJiNS9_ILi1EEENS8_IJiiEEEEEESF_SF_NS4_14ResidualFusionEJEEENS4_15FmhaFwdEpilogueIS6_fNS8_IJNS9_ILi64EEESB_SA_EEEEENS2_23IndividualTileSchedulerEJEEEEEvNT_6ParamsE --------------------------
	.section	.nv.constant0._ZN7cutlass13device_kernelINS_4fmha6kernel28FmhaKernelTmaWarpSpecializedINS1_10collective30FmhaMainloopTmaWarpSpecializedINS_6half_tEffN4cute5tupleIJNS7_1CILi128EEESA_NS9_ILi96EEEEEENS8_IJiNS9_ILi1EEENS8_IJiiEEEEEESF_SF_NS4_14ResidualFusionEJEEENS4_15FmhaFwdEpilogueIS6_fNS8_IJNS9_ILi64EEESB_SA_EEEEENS2_23IndividualTileSchedulerEJEEEEEvNT_6ParamsE,"a",@progbits
	.sectionflags	@""
	.align	4
.nv.constant0._ZN7cutlass13device_kernelINS_4fmha6kernel28FmhaKernelTmaWarpSpecializedINS1_10collective30FmhaMainloopTmaWarpSpecializedINS_6half_tEffN4cute5tupleIJNS7_1CILi128EEESA_NS9_ILi96EEEEEENS8_IJiNS9_ILi1EEENS8_IJiiEEEEEESF_SF_NS4_14ResidualFusionEJEEENS4_15FmhaFwdEpilogueIS6_fNS8_IJNS9_ILi64EEESB_SA_EEEEENS2_23IndividualTileSchedulerEJEEEEEvNT_6ParamsE:
	.zero		2688


//--------------------- SYMBOLS --------------------------

	.type		.nv.reservedSmem.offset0,@object
	.size		.nv.reservedSmem.offset0,0x4
	.type		__assertfail,@function
